// auto-generated by cutlass_sweep.epilogue — config: {"arch": "sm_100", "cluster_m": 2, "cluster_n": 1, "dtype": "bf16", "fusion": "silu", "tile_k": 64, "tile_m": 128, "tile_n": 256}
#include "cutlass/cutlass.h"
#include "cutlass/gemm/collective/collective_builder.hpp"
#include "cutlass/gemm/device/gemm_universal_adapter.h"
#include "cutlass/gemm/kernel/gemm_universal.hpp"
#include "cutlass/epilogue/collective/collective_builder.hpp"
#include "cutlass/epilogue/fusion/operations.hpp"
#include "cutlass/epilogue/thread/activation.h"

using Elem = cutlass::bfloat16_t;
using Acc  = float;
using TileShape    = cute::Shape<cute::_128, cute::_256, cute::_64>;
using ClusterShape = cute::Shape<cute::_2, cute::_1, cute::_1>;
using FusionOp     = cutlass::epilogue::fusion::LinCombEltAct<cutlass::epilogue::thread::SiLu, Elem, Acc>;

using CollectiveEpilogue = typename cutlass::epilogue::collective::CollectiveBuilder<
    cutlass::arch::Sm100, cutlass::arch::OpClassTensorOp,
    TileShape, ClusterShape,
    cutlass::epilogue::collective::EpilogueTileAuto,
    Acc, Acc,
    Elem, cutlass::layout::RowMajor, 128 / cutlass::sizeof_bits<Elem>::value,
    Elem, cutlass::layout::RowMajor, 128 / cutlass::sizeof_bits<Elem>::value,
    cutlass::epilogue::collective::EpilogueScheduleAuto,
    FusionOp
  >::CollectiveOp;

using CollectiveMainloop = typename cutlass::gemm::collective::CollectiveBuilder<
    cutlass::arch::Sm100, cutlass::arch::OpClassTensorOp,
    Elem, cutlass::layout::RowMajor, 128 / cutlass::sizeof_bits<Elem>::value,
    Elem, cutlass::layout::ColumnMajor, 128 / cutlass::sizeof_bits<Elem>::value,
    Acc,
    TileShape, ClusterShape,
    cutlass::gemm::collective::StageCountAutoCarveout<
        static_cast<int>(sizeof(typename CollectiveEpilogue::SharedStorage))>,
    cutlass::gemm::collective::KernelScheduleAuto
  >::CollectiveOp;

using GemmKernel = cutlass::gemm::kernel::GemmUniversal<
    cute::Shape<int,int,int,int>, CollectiveMainloop, CollectiveEpilogue>;
using Gemm = cutlass::gemm::device::GemmUniversalAdapter<GemmKernel>;

auto* _anchor = &cutlass::device_kernel<GemmKernel>;


// ===== COMPILED SASS (sm_100a) =====

	.target	sm_100a

	.elftype	@"ET_EXEC"


//--------------------- .note.nv.tkinfo           --------------------------
	.section	.note.nv.tkinfo,"",@"SHT_NOTE"
	.sectionflags	@"SHF_NOTE_NV_TKINFO"
	.tkinfo
        /*0018*/ 	.word	0x00000002
        /*0030*/ 	.string	""
        /*0030*/ 	.string	"ptxas"
        /*0030*/ 	.string	"Cuda compilation tools, release 13.0, V13.0.88"
        /*0030*/ 	.string	"Build cuda_13.0.r13.0/compiler.36424714_0"
        /*0030*/ 	.string	"-arch sm_100a -m 64 "



//--------------------- .note.nv.cuinfo           --------------------------
	.section	.note.nv.cuinfo,"",@"SHT_NOTE"
	.sectionflags	@"SHF_NOTE_NV_CUINFO"
        /*0018*/ 	.short	0x0002
        /*001a*/ 	.short	0x0064
        /*001c*/ 	.short	0x0082
	.zero		2


//--------------------- .nv.info                  --------------------------
	.section	.nv.info,"",@"SHT_CUDA_INFO"
	.align	4


	//----- nvinfo : EIATTR_REGCOUNT
	.align		4
        /*0000*/ 	.byte	0x04, 0x2f
        /*0002*/ 	.short	(.L_19 - .L_18)
	.align		4
.L_18:
        /*0004*/ 	.word	index@(_ZN7cutlass13device_kernelINS_4gemm6kernel13GemmUniversalIN4cute5tupleIJiiiiEEENS1_10collective13CollectiveMmaINS1_35MainloopSm100TmaUmmaWarpSpecializedILi8ELi2ELi4ENS5_IJNS4_1CILi2EEENSA_ILi1EEESC_EEEEENS5_IJNSA_ILi128EEENSA_ILi256EEENSA_ILi64EEEEEENS_10bfloat16_tENS5_IJlSC_lEEESJ_SK_NS4_8TiledMMAINS4_8MMA_AtomIJNS4_26SM100_MMA_F16BF16_2x1SM_SSISJ_SJ_fLi128ELi256ELNS4_4UMMA5MajorE0ELSP_0ELNSO_7ScaleInE0ELSQ_0EEEEEENS4_6LayoutINS5_IJSC_SC_SC_EEENS5_IJNSA_ILi0EEESV_SV_EEEEENS5_IJNS4_10UnderscoreESY_SY_EEEEENS4_18SM100_TMA_2SM_LOADENS4_14ComposedLayoutINS4_7SwizzleILi3ELi4ELi3EEENS4_18smem_ptr_flag_bitsILi16EEENST_INS5_IJNSA_ILi8EEESH_EEENS5_IJSH_SC_EEEEEEEvNS4_8identityES11_S1B_vS1C_EENS_8epilogue10collective18CollectiveEpilogueINS1E_23Sm100TmaWarpSpecializedILi4ELi2ELi32ELb1ELb0EEEJNS5_IJSH_SG_SH_EEENS5_IJNST_ISH_SC_EENST_INS5_IJNSA_ILi32EEESB_EEENS5_IJSC_SF_EEEEEEEESJ_SK_SJ_SK_NS1E_6fusion15FusionCallbacksIS1I_NS1Q_13LinCombEltActINS1E_6thread4SiLuESJ_fSJ_fLNS_15FloatRoundStyleE2EEES1J_S1P_JEEENS4_5SM1004TMEM4LOAD26SM100_TMEM_LOAD_32dp32b32xENS4_13SM90_TMA_LOADENS12_INS13_ILi2ELi4ELi3EEES16_NST_INS5_IJS17_S1L_EEENS5_IJS1L_SC_EEEEEEENS4_39AutoVectorizingCopyWithAssumedAlignmentILi128EEENS4_14SM90_TMA_STOREES27_S29_S29_EEEvvEEEEvNT_6ParamsE)
        /*0008*/ 	.word	0x000000a2


	//----- nvinfo : EIATTR_FRAME_SIZE
	.align		4
.L_19:
        /*000c*/ 	.byte	0x04, 0x11
        /*000e*/ 	.short	(.L_21 - .L_20)
	.align		4
.L_20:
        /*0010*/ 	.word	index@($__internal_3_$__cuda_sm20_rcp_rn_f32_slowpath)
        /*0014*/ 	.word	0x00000000


	//----- nvinfo : EIATTR_FRAME_SIZE
	.align		4
.L_21:
        /*0018*/ 	.byte	0x04, 0x11
        /*001a*/ 	.short	(.L_23 - .L_22)
	.align		4
.L_22:
        /*001c*/ 	.word	index@($__internal_2_$__cuda_sm10x_tcgen05_guardrail_trap_unallocated_columns_being_dealloced)
        /*0020*/ 	.word	0x00000000


	//----- nvinfo : EIATTR_FRAME_SIZE
	.align		4
.L_23:
        /*0024*/ 	.byte	0x04, 0x11
        /*0026*/ 	.short	(.L_25 - .L_24)
	.align		4
.L_24:
        /*0028*/ 	.word	index@($__internal_1_$__cuda_sm10x_tcgen05_guardrail_trap_phase_invalid_during_alloc)
        /*002c*/ 	.word	0x00000000


	//----- nvinfo : EIATTR_FRAME_SIZE
	.align		4
.L_25:
        /*0030*/ 	.byte	0x04, 0x11
        /*0032*/ 	.short	(.L_27 - .L_26)
	.align		4
.L_26:
        /*0034*/ 	.word	index@($__internal_0_$__cuda_sm10x_tcgen05_guardrail_trap_col_being_dealloced_not_returned_by_alloc)
        /*0038*/ 	.word	0x00000000


	//----- nvinfo : EIATTR_FRAME_SIZE
	.align		4
.L_27:
        /*003c*/ 	.byte	0x04, 0x11
        /*003e*/ 	.short	(.L_29 - .L_28)
	.align		4
.L_28:
        /*0040*/ 	.word	index@(_ZN7cutlass13device_kernelINS_4gemm6kernel13GemmUniversalIN4cute5tupleIJiiiiEEENS1_10collective13CollectiveMmaINS1_35MainloopSm100TmaUmmaWarpSpecializedILi8ELi2ELi4ENS5_IJNS4_1CILi2EEENSA_ILi1EEESC_EEEEENS5_IJNSA_ILi128EEENSA_ILi256EEENSA_ILi64EEEEEENS_10bfloat16_tENS5_IJlSC_lEEESJ_SK_NS4_8TiledMMAINS4_8MMA_AtomIJNS4_26SM100_MMA_F16BF16_2x1SM_SSISJ_SJ_fLi128ELi256ELNS4_4UMMA5MajorE0ELSP_0ELNSO_7ScaleInE0ELSQ_0EEEEEENS4_6LayoutINS5_IJSC_SC_SC_EEENS5_IJNSA_ILi0EEESV_SV_EEEEENS5_IJNS4_10UnderscoreESY_SY_EEEEENS4_18SM100_TMA_2SM_LOADENS4_14ComposedLayoutINS4_7SwizzleILi3ELi4ELi3EEENS4_18smem_ptr_flag_bitsILi16EEENST_INS5_IJNSA_ILi8EEESH_EEENS5_IJSH_SC_EEEEEEEvNS4_8identityES11_S1B_vS1C_EENS_8epilogue10collective18CollectiveEpilogueINS1E_23Sm100TmaWarpSpecializedILi4ELi2ELi32ELb1ELb0EEEJNS5_IJSH_SG_SH_EEENS5_IJNST_ISH_SC_EENST_INS5_IJNSA_ILi32EEESB_EEENS5_IJSC_SF_EEEEEEEESJ_SK_SJ_SK_NS1E_6fusion15FusionCallbacksIS1I_NS1Q_13LinCombEltActINS1E_6thread4SiLuESJ_fSJ_fLNS_15FloatRoundStyleE2EEES1J_S1P_JEEENS4_5SM1004TMEM4LOAD26SM100_TMEM_LOAD_32dp32b32xENS4_13SM90_TMA_LOADENS12_INS13_ILi2ELi4ELi3EEES16_NST_INS5_IJS17_S1L_EEENS5_IJS1L_SC_EEEEEEENS4_39AutoVectorizingCopyWithAssumedAlignmentILi128EEENS4_14SM90_TMA_STOREES27_S29_S29_EEEvvEEEEvNT_6ParamsE)
        /*0044*/ 	.word	0x00000000


	//----- nvinfo : EIATTR_MIN_STACK_SIZE
	.align		4
.L_29:
        /*0048*/ 	.byte	0x04, 0x12
        /*004a*/ 	.short	(.L_31 - .L_30)
	.align		4
.L_30:
        /*004c*/ 	.word	index@(_ZN7cutlass13device_kernelINS_4gemm6kernel13GemmUniversalIN4cute5tupleIJiiiiEEENS1_10collective13CollectiveMmaINS1_35MainloopSm100TmaUmmaWarpSpecializedILi8ELi2ELi4ENS5_IJNS4_1CILi2EEENSA_ILi1EEESC_EEEEENS5_IJNSA_ILi128EEENSA_ILi256EEENSA_ILi64EEEEEENS_10bfloat16_tENS5_IJlSC_lEEESJ_SK_NS4_8TiledMMAINS4_8MMA_AtomIJNS4_26SM100_MMA_F16BF16_2x1SM_SSISJ_SJ_fLi128ELi256ELNS4_4UMMA5MajorE0ELSP_0ELNSO_7ScaleInE0ELSQ_0EEEEEENS4_6LayoutINS5_IJSC_SC_SC_EEENS5_IJNSA_ILi0EEESV_SV_EEEEENS5_IJNS4_10UnderscoreESY_SY_EEEEENS4_18SM100_TMA_2SM_LOADENS4_14ComposedLayoutINS4_7SwizzleILi3ELi4ELi3EEENS4_18smem_ptr_flag_bitsILi16EEENST_INS5_IJNSA_ILi8EEESH_EEENS5_IJSH_SC_EEEEEEEvNS4_8identityES11_S1B_vS1C_EENS_8epilogue10collective18CollectiveEpilogueINS1E_23Sm100TmaWarpSpecializedILi4ELi2ELi32ELb1ELb0EEEJNS5_IJSH_SG_SH_EEENS5_IJNST_ISH_SC_EENST_INS5_IJNSA_ILi32EEESB_EEENS5_IJSC_SF_EEEEEEEESJ_SK_SJ_SK_NS1E_6fusion15FusionCallbacksIS1I_NS1Q_13LinCombEltActINS1E_6thread4SiLuESJ_fSJ_fLNS_15FloatRoundStyleE2EEES1J_S1P_JEEENS4_5SM1004TMEM4LOAD26SM100_TMEM_LOAD_32dp32b32xENS4_13SM90_TMA_LOADENS12_INS13_ILi2ELi4ELi3EEES16_NST_INS5_IJS17_S1L_EEENS5_IJS1L_SC_EEEEEEENS4_39AutoVectorizingCopyWithAssumedAlignmentILi128EEENS4_14SM90_TMA_STOREES27_S29_S29_EEEvvEEEEvNT_6ParamsE)
        /*0050*/ 	.word	0x00000000
.L_31:


//--------------------- .nv.compat                --------------------------
	.section	.nv.compat,"",@"SHT_CUDA_COMPAT_INFO"
	.align	4
        /*0000*/ 	.byte	0x02, 0x09, 0x01, 0x00, 0x02, 0x02, 0x02, 0x00, 0x02, 0x05, 0x05, 0x00, 0x03, 0x07, 0x01, 0x01
        /*0010*/ 	.byte	0x02, 0x03, 0x01, 0x00, 0x02, 0x06, 0x01, 0x00, 0x04, 0x0b, 0x08, 0x00, 0x09, 0x00, 0x00, 0x00
        /*0020*/ 	.byte	0x00, 0x00, 0x00, 0x00


//--------------------- .nv.info._ZN7cutlass13device_kernelINS_4gemm6kernel13GemmUniversalIN4cute5tupleIJiiiiEEENS1_10collective13CollectiveMmaINS1_35MainloopSm100TmaUmmaWarpSpecializedILi8ELi2ELi4ENS5_IJNS4_1CILi2EEENSA_ILi1EEESC_EEEEENS5_IJNSA_ILi128EEENSA_ILi256EEENSA_ILi64EEEEEENS_10bfloat16_tENS5_IJlSC_lEEESJ_SK_NS4_8TiledMMAINS4_8MMA_AtomIJNS4_26SM100_MMA_F16BF16_2x1SM_SSISJ_SJ_fLi128ELi256ELNS4_4UMMA5MajorE0ELSP_0ELNSO_7ScaleInE0ELSQ_0EEEEEENS4_6LayoutINS5_IJSC_SC_SC_EEENS5_IJNSA_ILi0EEESV_SV_EEEEENS5_IJNS4_10UnderscoreESY_SY_EEEEENS4_18SM100_TMA_2SM_LOADENS4_14ComposedLayoutINS4_7SwizzleILi3ELi4ELi3EEENS4_18smem_ptr_flag_bitsILi16EEENST_INS5_IJNSA_ILi8EEESH_EEENS5_IJSH_SC_EEEEEEEvNS4_8identityES11_S1B_vS1C_EENS_8epilogue10collective18CollectiveEpilogueINS1E_23Sm100TmaWarpSpecializedILi4ELi2ELi32ELb1ELb0EEEJNS5_IJSH_SG_SH_EEENS5_IJNST_ISH_SC_EENST_INS5_IJNSA_ILi32EEESB_EEENS5_IJSC_SF_EEEEEEEESJ_SK_SJ_SK_NS1E_6fusion15FusionCallbacksIS1I_NS1Q_13LinCombEltActINS1E_6thread4SiLuESJ_fSJ_fLNS_15FloatRoundStyleE2EEES1J_S1P_JEEENS4_5SM1004TMEM4LOAD26SM100_TMEM_LOAD_32dp32b32xENS4_13SM90_TMA_LOADENS12_INS13_ILi2ELi4ELi3EEES16_NST_INS5_IJS17_S1L_EEENS5_IJS1L_SC_EEEEEEENS4_39AutoVectorizingCopyWithAssumedAlignmentILi128EEENS4_14SM90_TMA_STOREES27_S29_S29_EEEvvEEEEvNT_6ParamsE --------------------------
	.section	.nv.info._ZN7cutlass13device_kernelINS_4gemm6kernel13GemmUniversalIN4cute5tupleIJiiiiEEENS1_10collective13CollectiveMmaINS1_35MainloopSm100TmaUmmaWarpSpecializedILi8ELi2ELi4ENS5_IJNS4_1CILi2EEENSA_ILi1EEESC_EEEEENS5_IJNSA_ILi128EEENSA_ILi256EEENSA_ILi64EEEEEENS_10bfloat16_tENS5_IJlSC_lEEESJ_SK_NS4_8TiledMMAINS4_8MMA_AtomIJNS4_26SM100_MMA_F16BF16_2x1SM_SSISJ_SJ_fLi128ELi256ELNS4_4UMMA5MajorE0ELSP_0ELNSO_7ScaleInE0ELSQ_0EEEEEENS4_6LayoutINS5_IJSC_SC_SC_EEENS5_IJNSA_ILi0EEESV_SV_EEEEENS5_IJNS4_10UnderscoreESY_SY_EEEEENS4_18SM100_TMA_2SM_LOADENS4_14ComposedLayoutINS4_7SwizzleILi3ELi4ELi3EEENS4_18smem_ptr_flag_bitsILi16EEENST_INS5_IJNSA_ILi8EEESH_EEENS5_IJSH_SC_EEEEEEEvNS4_8identityES11_S1B_vS1C_EENS_8epilogue10collective18CollectiveEpilogueINS1E_23Sm100TmaWarpSpecializedILi4ELi2ELi32ELb1ELb0EEEJNS5_IJSH_SG_SH_EEENS5_IJNST_ISH_SC_EENST_INS5_IJNSA_ILi32EEESB_EEENS5_IJSC_SF_EEEEEEEESJ_SK_SJ_SK_NS1E_6fusion15FusionCallbacksIS1I_NS1Q_13LinCombEltActINS1E_6thread4SiLuESJ_fSJ_fLNS_15FloatRoundStyleE2EEES1J_S1P_JEEENS4_5SM1004TMEM4LOAD26SM100_TMEM_LOAD_32dp32b32xENS4_13SM90_TMA_LOADENS12_INS13_ILi2ELi4ELi3EEES16_NST_INS5_IJS17_S1L_EEENS5_IJS1L_SC_EEEEEEENS4_39AutoVectorizingCopyWithAssumedAlignmentILi128EEENS4_14SM90_TMA_STOREES27_S29_S29_EEEvvEEEEvNT_6ParamsE,"",@"SHT_CUDA_INFO"
	.sectionflags	@""
	.align	4


	//----- nvinfo : EIATTR_CUDA_API_VERSION
	.align		4
        /*0000*/ 	.byte	0x04, 0x37
        /*0002*/ 	.short	(.L_33 - .L_32)
.L_32:
        /*0004*/ 	.word	0x00000082


	//----- nvinfo : EIATTR_KPARAM_INFO
	.align		4
.L_33:
        /*0008*/ 	.byte	0x04, 0x17
        /*000a*/ 	.short	(.L_35 - .L_34)
.L_34:
        /*000c*/ 	.word	0x00000000
        /*0010*/ 	.short	0x0000
        /*0012*/ 	.short	0x0000
        /*0014*/ 	.byte	0x00, 0xf0, 0x01, 0x20


	//----- nvinfo : EIATTR_AT_ENTRY_FRAGMENTS
	.align		4
.L_35:
        /*0018*/ 	.byte	0x04, 0x4f
        /*001a*/ 	.short	(.L_37 - .L_36)


	//   ....[0]....
.L_36:
        /*001c*/ 	.word	0x00000007


	//----- nvinfo : EIATTR_RESERVED_SMEM_USED
	.align		4
.L_37:
        /*0020*/ 	.byte	0x01, 0x41
	.zero		2


	//----- nvinfo : EIATTR_SPARSE_MMA_MASK
	.align		4
        /*0024*/ 	.byte	0x03, 0x50
        /*0026*/ 	.short	0x0000


	//----- nvinfo : EIATTR_TCGEN05_2CTA_USED
	.align		4
        /*0028*/ 	.byte	0x01, 0x52
	.zero		2


	//----- nvinfo : EIATTR_MAXREG_COUNT
	.align		4
        /*002c*/ 	.byte	0x03, 0x1b
        /*002e*/ 	.short	0x00ff


	//----- nvinfo : EIATTR_NUM_BARRIERS
	.align		4
        /*0030*/ 	.byte	0x02, 0x4c
        /*0032*/ 	.byte	0x07
	.zero		1


	//----- nvinfo : EIATTR_EXTERNS
	.align		4
        /*0034*/ 	.byte	0x04, 0x0f
        /*0036*/ 	.short	(.L_39 - .L_38)


	//   ....[0]....
	.align		4
.L_38:
        /*0038*/ 	.word	index@(__assertfail)


	//----- nvinfo : EIATTR_MERCURY_ISA_VERSION
	.align		4
.L_39:
        /*003c*/ 	.byte	0x03, 0x5f
        /*003e*/ 	.short	0x0101


	//----- nvinfo : EIATTR_INT_WARP_WIDE_INSTR_OFFSETS
	.align		4
        /*0040*/ 	.byte	0x04, 0x31
        /*0042*/ 	.short	(.L_41 - .L_40)


	//   ....[0]....
.L_40:
        /*0044*/ 	.word	0x00000d60


	//   ....[1]....
        /*0048*/ 	.word	0x00000e00


	//   ....[2]....
        /*004c*/ 	.word	0x00002150


	//   ....[3]....
        /*0050*/ 	.word	0x00004260


	//   ....[4]....
        /*0054*/ 	.word	0x00004290


	//   ....[5]....
        /*0058*/ 	.word	0x000042e0


	//   ....[6]....
        /*005c*/ 	.word	0x00004c00


	//   ....[7]....
        /*0060*/ 	.word	0x00004c20


	//   ....[8]....
        /*0064*/ 	.word	0x00004d00


	//   ....[9]....
        /*0068*/ 	.word	0x00004dc0


	//   ....[10]....
        /*006c*/ 	.word	0x00004de0


	//   ....[11]....
        /*0070*/ 	.word	0x00004eb0


	//   ....[12]....
        /*0074*/ 	.word	0x00004fa0


	//   ....[13]....
        /*0078*/ 	.word	0x00004fc0


	//   ....[14]....
        /*007c*/ 	.word	0x000050c0


	//   ....[15]....
        /*0080*/ 	.word	0x00005270


	//   ....[16]....
        /*0084*/ 	.word	0x00005280


	//   ....[17]....
        /*0088*/ 	.word	0x00005410


	//   ....[18]....
        /*008c*/ 	.word	0x00006380


	//----- nvinfo : EIATTR_COOP_GROUP_MASK_REGIDS
	.align		4
.L_41:
        /*0090*/ 	.byte	0x04, 0x29
        /*0092*/ 	.short	(.L_43 - .L_42)


	//   ....[0]....
.L_42:
        /*0094*/ 	.word	0xffffffff


	//   ....[1]....
        /*0098*/ 	.word	0xffffffff


	//   ....[2]....
        /*009c*/ 	.word	0xffffffff


	//   ....[3]....
        /*00a0*/ 	.word	0xffffffff


	//   ....[4]....
        /*00a4*/ 	.word	0xffffffff


	//   ....[5]....
        /*00a8*/ 	.word	0xffffffff


	//   ....[6]....
        /*00ac*/ 	.word	0xffffffff


	//   ....[7]....
        /*00b0*/ 	.word	0xffffffff


	//   ....[8]....
        /*00b4*/ 	.word	0xffffffff


	//   ....[9]....
        /*00b8*/ 	.word	0xffffffff


	//   ....[10]....
        /*00bc*/ 	.word	0xffffffff


	//   ....[11]....
        /*00c0*/ 	.word	0xffffffff


	//   ....[12]....
        /*00c4*/ 	.word	0xffffffff


	//   ....[13]....
        /*00c8*/ 	.word	0xffffffff


	//----- nvinfo : EIATTR_COOP_GROUP_INSTR_OFFSETS
	.align		4
.L_43:
        /*00cc*/ 	.byte	0x04, 0x28
        /*00ce*/ 	.short	(.L_45 - .L_44)


	//   ....[0]....
.L_44:
        /*00d0*/ 	.word	0x000000c0


	//   ....[1]....
        /*00d4*/ 	.word	0x000004d0


	//   ....[2]....
        /*00d8*/ 	.word	0x000006d0


	//   ....[3]....
        /*00dc*/ 	.word	0x00000860


	//   ....[4]....
        /*00e0*/ 	.word	0x00000950


	//   ....[5]....
        /*00e4*/ 	.word	0x00000ab0


	//   ....[6]....
        /*00e8*/ 	.word	0x00000c40


	//   ....[7]....
        /*00ec*/ 	.word	0x00000e80


	//   ....[8]....
        /*00f0*/ 	.word	0x00002030


	//   ....[9]....
        /*00f4*/ 	.word	0x00003050


	//   ....[10]....
        /*00f8*/ 	.word	0x00003520


	//   ....[11]....
        /*00fc*/ 	.word	0x00003550


	//   ....[12]....
        /*0100*/ 	.word	0x00004170


	//   ....[13]....
        /*0104*/ 	.word	0x00004380


	//----- nvinfo : EIATTR_VRC_CTA_INIT_COUNT
	.align		4
.L_45:
        /*0108*/ 	.byte	0x02, 0x4a
        /*010a*/ 	.byte	0x80
	.zero		1


	//----- nvinfo : EIATTR_SYSCALL_OFFSETS
	.align		4
        /*010c*/ 	.byte	0x04, 0x46
        /*010e*/ 	.short	(.L_47 - .L_46)


	//   ....[0]....
.L_46:
        /*0110*/ 	.word	0x00005e60


	//   ....[1]....
        /*0114*/ 	.word	0x00005f50


	//   ....[2]....
        /*0118*/ 	.word	0x00006890


	//----- nvinfo : EIATTR_MBARRIER_INSTR_OFFSETS
	.align		4
.L_47:
        /*011c*/ 	.byte	0x04, 0x39
        /*011e*/ 	.short	(.L_49 - .L_48)


	//   ....[0]....
.L_48:
        /*0120*/ 	.word	0x000005c0
        /*0124*/ 	.word	0x000000ff
        /*0128*/ 	.word	0x00000000
        /*012c*/ 	.short	0x0100
        /*012e*/ 	.byte	0x08
	.zero		1


	//   ....[1]....
        /*0130*/ 	.word	0x000005d0
        /*0134*/ 	.word	0x000000ff
        /*0138*/ 	.word	0x00000040
        /*013c*/ 	.short	0x0100
        /*013e*/ 	.byte	0x08
	.zero		1


	//   ....[2]....
        /*0140*/ 	.word	0x000005e0
        /*0144*/ 	.word	0x000000ff
        /*0148*/ 	.word	0x00000008
        /*014c*/ 	.short	0x0100
        /*014e*/ 	.byte	0x08
	.zero		1


	//   ....[3]....
        /*0150*/ 	.word	0x000005f0
        /*0154*/ 	.word	0x000000ff
        /*0158*/ 	.word	0x00000048
        /*015c*/ 	.short	0x0100
        /*015e*/ 	.byte	0x08
	.zero		1


	//   ....[4]....
        /*0160*/ 	.word	0x00000600
        /*0164*/ 	.word	0x000000ff
        /*0168*/ 	.word	0x00000010
        /*016c*/ 	.short	0x0100
        /*016e*/ 	.byte	0x08
	.zero		1


	//   ....[5]....
        /*0170*/ 	.word	0x00000610
        /*0174*/ 	.word	0x000000ff
        /*0178*/ 	.word	0x00000050
        /*017c*/ 	.short	0x0100
        /*017e*/ 	.byte	0x08
	.zero		1


	//   ....[6]....
        /*0180*/ 	.word	0x00000620
        /*0184*/ 	.word	0x000000ff
        /*0188*/ 	.word	0x00000018
        /*018c*/ 	.short	0x0100
        /*018e*/ 	.byte	0x08
	.zero		1


	//   ....[7]....
        /*0190*/ 	.word	0x00000630
        /*0194*/ 	.word	0x000000ff
        /*0198*/ 	.word	0x00000058
        /*019c*/ 	.short	0x0100
        /*019e*/ 	.byte	0x08
	.zero		1


	//   ....[8]....
        /*01a0*/ 	.word	0x00000640
        /*01a4*/ 	.word	0x000000ff
        /*01a8*/ 	.word	0x00000020
        /*01ac*/ 	.short	0x0100
        /*01ae*/ 	.byte	0x08
	.zero		1


	//   ....[9]....
        /*01b0*/ 	.word	0x00000650
        /*01b4*/ 	.word	0x000000ff
        /*01b8*/ 	.word	0x00000060
        /*01bc*/ 	.short	0x0100
        /*01be*/ 	.byte	0x08
	.zero		1


	//   ....[10]....
        /*01c0*/ 	.word	0x00000660
        /*01c4*/ 	.word	0x000000ff
        /*01c8*/ 	.word	0x00000028
        /*01cc*/ 	.short	0x0100
        /*01ce*/ 	.byte	0x08
	.zero		1


	//   ....[11]....
        /*01d0*/ 	.word	0x00000670
        /*01d4*/ 	.word	0x000000ff
        /*01d8*/ 	.word	0x00000068
        /*01dc*/ 	.short	0x0100
        /*01de*/ 	.byte	0x08
	.zero		1


	//   ....[12]....
        /*01e0*/ 	.word	0x00000680
        /*01e4*/ 	.word	0x000000ff
        /*01e8*/ 	.word	0x00000030
        /*01ec*/ 	.short	0x0100
        /*01ee*/ 	.byte	0x08
	.zero		1


	//   ....[13]....
        /*01f0*/ 	.word	0x00000690
        /*01f4*/ 	.word	0x000000ff
        /*01f8*/ 	.word	0x00000070
        /*01fc*/ 	.short	0x0100
        /*01fe*/ 	.byte	0x08
	.zero		1


	//   ....[14]....
        /*0200*/ 	.word	0x000006a0
        /*0204*/ 	.word	0x000000ff
        /*0208*/ 	.word	0x00000038
        /*020c*/ 	.short	0x0100
        /*020e*/ 	.byte	0x08
	.zero		1


	//   ....[15]....
        /*0210*/ 	.word	0x000006b0
        /*0214*/ 	.word	0x000000ff
        /*0218*/ 	.word	0x00000078
        /*021c*/ 	.short	0x0100
        /*021e*/ 	.byte	0x08
	.zero		1


	//   ....[16]....
        /*0220*/ 	.word	0x000007d0
        /*0224*/ 	.word	0x000000ff
        /*0228*/ 	.word	0x00000080
        /*022c*/ 	.short	0x0100
        /*022e*/ 	.byte	0x09
	.zero		1


	//   ....[17]....
        /*0230*/ 	.word	0x000007e0
        /*0234*/ 	.word	0x000000ff
        /*0238*/ 	.word	0x000000a0
        /*023c*/ 	.short	0x0100
        /*023e*/ 	.byte	0x09
	.zero		1


	//   ....[18]....
        /*0240*/ 	.word	0x000007f0
        /*0244*/ 	.word	0x000000ff
        /*0248*/ 	.word	0x00000088
        /*024c*/ 	.short	0x0100
        /*024e*/ 	.byte	0x09
	.zero		1


	//   ....[19]....
        /*0250*/ 	.word	0x00000800
        /*0254*/ 	.word	0x000000ff
        /*0258*/ 	.word	0x000000a8
        /*025c*/ 	.short	0x0100
        /*025e*/ 	.byte	0x09
	.zero		1


	//   ....[20]....
        /*0260*/ 	.word	0x00000810
        /*0264*/ 	.word	0x000000ff
        /*0268*/ 	.word	0x00000090
        /*026c*/ 	.short	0x0100
        /*026e*/ 	.byte	0x09
	.zero		1


	//   ....[21]....
        /*0270*/ 	.word	0x00000820
        /*0274*/ 	.word	0x000000ff
        /*0278*/ 	.word	0x000000b0
        /*027c*/ 	.short	0x0100
        /*027e*/ 	.byte	0x09
	.zero		1


	//   ....[22]....
        /*0280*/ 	.word	0x00000830
        /*0284*/ 	.word	0x000000ff
        /*0288*/ 	.word	0x00000098
        /*028c*/ 	.short	0x0100
        /*028e*/ 	.byte	0x09
	.zero		1


	//   ....[23]....
        /*0290*/ 	.word	0x00000840
        /*0294*/ 	.word	0x000000ff
        /*0298*/ 	.word	0x000000b8
        /*029c*/ 	.short	0x0100
        /*029e*/ 	.byte	0x09
	.zero		1


	//   ....[24]....
        /*02a0*/ 	.word	0x00000920
        /*02a4*/ 	.word	0x000000ff
        /*02a8*/ 	.word	0x000000c0
        /*02ac*/ 	.short	0x0100
        /*02ae*/ 	.byte	0x08
	.zero		1


	//   ....[25]....
        /*02b0*/ 	.word	0x00000930
        /*02b4*/ 	.word	0x000000ff
        /*02b8*/ 	.word	0x000000c8
        /*02bc*/ 	.short	0x0100
        /*02be*/ 	.byte	0x08
	.zero		1


	//   ....[26]....
        /*02c0*/ 	.word	0x00000a60
        /*02c4*/ 	.word	0x000000ff
        /*02c8*/ 	.word	0x000000d0
        /*02cc*/ 	.short	0x0100
        /*02ce*/ 	.byte	0x08
	.zero		1


	//   ....[27]....
        /*02d0*/ 	.word	0x00000a70
        /*02d4*/ 	.word	0x000000ff
        /*02d8*/ 	.word	0x000000e0
        /*02dc*/ 	.short	0x0100
        /*02de*/ 	.byte	0x08
	.zero		1


	//   ....[28]....
        /*02e0*/ 	.word	0x00000a80
        /*02e4*/ 	.word	0x000000ff
        /*02e8*/ 	.word	0x000000d8
        /*02ec*/ 	.short	0x0100
        /*02ee*/ 	.byte	0x08
	.zero		1


	//   ....[29]....
        /*02f0*/ 	.word	0x00000a90
        /*02f4*/ 	.word	0x000000ff
        /*02f8*/ 	.word	0x000000e8
        /*02fc*/ 	.short	0x0100
        /*02fe*/ 	.byte	0x08
	.zero		1


	//   ....[30]....
        /*0300*/ 	.word	0x00000bb0
        /*0304*/ 	.word	0x000000ff
        /*0308*/ 	.word	0x000000f0
        /*030c*/ 	.short	0x0100
        /*030e*/ 	.byte	0x09
	.zero		1


	//   ....[31]....
        /*0310*/ 	.word	0x00000bc0
        /*0314*/ 	.word	0x000000ff
        /*0318*/ 	.word	0x00000110
        /*031c*/ 	.short	0x0100
        /*031e*/ 	.byte	0x09
	.zero		1


	//   ....[32]....
        /*0320*/ 	.word	0x00000bd0
        /*0324*/ 	.word	0x000000ff
        /*0328*/ 	.word	0x000000f8
        /*032c*/ 	.short	0x0100
        /*032e*/ 	.byte	0x09
	.zero		1


	//   ....[33]....
        /*0330*/ 	.word	0x00000be0
        /*0334*/ 	.word	0x000000ff
        /*0338*/ 	.word	0x00000118
        /*033c*/ 	.short	0x0100
        /*033e*/ 	.byte	0x09
	.zero		1


	//   ....[34]....
        /*0340*/ 	.word	0x00000bf0
        /*0344*/ 	.word	0x000000ff
        /*0348*/ 	.word	0x00000100
        /*034c*/ 	.short	0x0100
        /*034e*/ 	.byte	0x09
	.zero		1


	//   ....[35]....
        /*0350*/ 	.word	0x00000c00
        /*0354*/ 	.word	0x000000ff
        /*0358*/ 	.word	0x00000120
        /*035c*/ 	.short	0x0100
        /*035e*/ 	.byte	0x09
	.zero		1


	//   ....[36]....
        /*0360*/ 	.word	0x00000c10
        /*0364*/ 	.word	0x000000ff
        /*0368*/ 	.word	0x00000108
        /*036c*/ 	.short	0x0100
        /*036e*/ 	.byte	0x09
	.zero		1


	//   ....[37]....
        /*0370*/ 	.word	0x00000c20
        /*0374*/ 	.word	0x000000ff
        /*0378*/ 	.word	0x00000128
        /*037c*/ 	.short	0x0100
        /*037e*/ 	.byte	0x09
	.zero		1


	//   ....[38]....
        /*0380*/ 	.word	0x00000d10
        /*0384*/ 	.word	0x000000ff
        /*0388*/ 	.word	0x00000130
        /*038c*/ 	.short	0x0100
        /*038e*/ 	.byte	0x08
	.zero		1


	//   ....[39]....
        /*0390*/ 	.word	0x00000d20
        /*0394*/ 	.word	0x000000ff
        /*0398*/ 	.word	0x00000140
        /*039c*/ 	.short	0x0100
        /*039e*/ 	.byte	0x08
	.zero		1


	//   ....[40]....
        /*03a0*/ 	.word	0x00000d30
        /*03a4*/ 	.word	0x000000ff
        /*03a8*/ 	.word	0x00000138
        /*03ac*/ 	.short	0x0100
        /*03ae*/ 	.byte	0x08
	.zero		1


	//   ....[41]....
        /*03b0*/ 	.word	0x00000d40
        /*03b4*/ 	.word	0x000000ff
        /*03b8*/ 	.word	0x00000148
        /*03bc*/ 	.short	0x0100
        /*03be*/ 	.byte	0x08
	.zero		1


	//   ....[42]....
        /*03c0*/ 	.word	0x00000e30
        /*03c4*/ 	.word	0x000000ff
        /*03c8*/ 	.word	0x00000150
        /*03cc*/ 	.short	0x0100
        /*03ce*/ 	.byte	0x07
	.zero		1


	//   ....[43]....
        /*03d0*/ 	.word	0x00001820
        /*03d4*/ 	.word	0x00000002
        /*03d8*/ 	.word	0x00000140
        /*03dc*/ 	.short	0x010a
        /*03de*/ 	.byte	0xff
	.zero		1


	//   ....[44]....
        /*03e0*/ 	.word	0x00001850
        /*03e4*/ 	.word	0x00000002
        /*03e8*/ 	.word	0x00000130
        /*03ec*/ 	.short	0x0101
        /*03ee*/ 	.byte	0xff
	.zero		1


	//   ....[45]....
        /*03f0*/ 	.word	0x00001920
        /*03f4*/ 	.word	0x000000ff
        /*03f8*/ 	.word	0x00000040
        /*03fc*/ 	.short	0x010a
        /*03fe*/ 	.byte	0x08
	.zero		1


	//   ....[46]....
        /*0400*/ 	.word	0x00001a20
        /*0404*/ 	.word	0x000000ff
        /*0408*/ 	.word	0x00000040
        /*040c*/ 	.short	0x010a
        /*040e*/ 	.byte	0x21
	.zero		1


	//   ....[47]....
        /*0410*/ 	.word	0x00001bd0
        /*0414*/ 	.word	0x000000ff
        /*0418*/ 	.word	0x00000040
        /*041c*/ 	.short	0x010a
        /*041e*/ 	.byte	0x08
	.zero		1


	//   ....[48]....
        /*0420*/ 	.word	0x00001cf0
        /*0424*/ 	.word	0x000000ff
        /*0428*/ 	.word	0x000000c8
        /*042c*/ 	.short	0x0101
        /*042e*/ 	.byte	0x06
	.zero		1


	//   ....[49]....
        /*0430*/ 	.word	0x00001d00
        /*0434*/ 	.word	0x000000ff
        /*0438*/ 	.word	0x00000040
        /*043c*/ 	.short	0x010a
        /*043e*/ 	.byte	0x08
	.zero		1


	//   ....[50]....
        /*0440*/ 	.word	0x00001d80
        /*0444*/ 	.word	0x000000ff
        /*0448*/ 	.word	0x00000040
        /*044c*/ 	.short	0x010a
        /*044e*/ 	.byte	0x11
	.zero		1


	//   ....[51]....
        /*0450*/ 	.word	0x00001f10
        /*0454*/ 	.word	0x000000ff
        /*0458*/ 	.word	0x00000040
        /*045c*/ 	.short	0x010a
        /*045e*/ 	.byte	0x08
	.zero		1


	//   ....[52]....
        /*0460*/ 	.word	0x00002060
        /*0464*/ 	.word	0x00000002
        /*0468*/ 	.word	0x000000d0
        /*046c*/ 	.short	0x010a
        /*046e*/ 	.byte	0xff
	.zero		1


	//   ....[53]....
        /*0470*/ 	.word	0x00002120
        /*0474*/ 	.word	0x00000002
        /*0478*/ 	.word	0x00000000
        /*047c*/ 	.short	0x0101
        /*047e*/ 	.byte	0xff
	.zero		1


	//   ....[54]....
        /*0480*/ 	.word	0x00002680
        /*0484*/ 	.word	0x000000ff
        /*0488*/ 	.word	0x00000000
        /*048c*/ 	.short	0x010a
        /*048e*/ 	.byte	0x04
	.zero		1


	//   ....[55]....
        /*0490*/ 	.word	0x00002710
        /*0494*/ 	.word	0x000000ff
        /*0498*/ 	.word	0x00000000
        /*049c*/ 	.short	0x010a
        /*049e*/ 	.byte	0x04
	.zero		1


	//   ....[56]....
        /*04a0*/ 	.word	0x000027a0
        /*04a4*/ 	.word	0x000000ff
        /*04a8*/ 	.word	0x00000000
        /*04ac*/ 	.short	0x010a
        /*04ae*/ 	.byte	0x04
	.zero		1


	//   ....[57]....
        /*04b0*/ 	.word	0x00002830
        /*04b4*/ 	.word	0x000000ff
        /*04b8*/ 	.word	0x00000000
        /*04bc*/ 	.short	0x010a
        /*04be*/ 	.byte	0x04
	.zero		1


	//   ....[58]....
        /*04c0*/ 	.word	0x000028c0
        /*04c4*/ 	.word	0x000000ff
        /*04c8*/ 	.word	0x00000000
        /*04cc*/ 	.short	0x010a
        /*04ce*/ 	.byte	0x04
	.zero		1


	//   ....[59]....
        /*04d0*/ 	.word	0x00002950
        /*04d4*/ 	.word	0x000000ff
        /*04d8*/ 	.word	0x00000000
        /*04dc*/ 	.short	0x010a
        /*04de*/ 	.byte	0x04
	.zero		1


	//   ....[60]....
        /*04e0*/ 	.word	0x000029e0
        /*04e4*/ 	.word	0x000000ff
        /*04e8*/ 	.word	0x00000000
        /*04ec*/ 	.short	0x010a
        /*04ee*/ 	.byte	0x04
	.zero		1


	//   ....[61]....
        /*04f0*/ 	.word	0x00002a80
        /*04f4*/ 	.word	0x00000000
        /*04f8*/ 	.word	0x00000000
        /*04fc*/ 	.short	0x010a
        /*04fe*/ 	.byte	0xff
	.zero		1


	//   ....[62]....
        /*0500*/ 	.word	0x00002bb0
        /*0504*/ 	.word	0x00000000
        /*0508*/ 	.word	0x00000130
        /*050c*/ 	.short	0x010a
        /*050e*/ 	.byte	0xff
	.zero		1


	//   ....[63]....
        /*0510*/ 	.word	0x00002c20
        /*0514*/ 	.word	0x00000000
        /*0518*/ 	.word	0x00000000
        /*051c*/ 	.short	0x0101
        /*051e*/ 	.byte	0xff
	.zero		1


	//   ....[64]....
        /*0520*/ 	.word	0x00002c40
        /*0524*/ 	.word	0x000000ff
        /*0528*/ 	.word	0x000000e0
        /*052c*/ 	.short	0x010a
        /*052e*/ 	.byte	0x05
	.zero		1


	//   ....[65]....
        /*0530*/ 	.word	0x00002d60
        /*0534*/ 	.word	0x00000000
        /*0538*/ 	.word	0x000000d0
        /*053c*/ 	.short	0x010a
        /*053e*/ 	.byte	0xff
	.zero		1


	//   ....[66]....
        /*0540*/ 	.word	0x00002e60
        /*0544*/ 	.word	0x00000000
        /*0548*/ 	.word	0x00000000
        /*054c*/ 	.short	0x0101
        /*054e*/ 	.byte	0xff
	.zero		1


	//   ....[67]....
        /*0550*/ 	.word	0x00002ef0
        /*0554*/ 	.word	0x000000ff
        /*0558*/ 	.word	0x000000e0
        /*055c*/ 	.short	0x0106
        /*055e*/ 	.byte	0x05
	.zero		1


	//   ....[68]....
        /*0560*/ 	.word	0x00002f10
        /*0564*/ 	.word	0x000000ff
        /*0568*/ 	.word	0x000000e0
        /*056c*/ 	.short	0x010a
        /*056e*/ 	.byte	0x05
	.zero		1


	//   ....[69]....
        /*0570*/ 	.word	0x00002fa0
        /*0574*/ 	.word	0x000000ff
        /*0578*/ 	.word	0x000000e0
        /*057c*/ 	.short	0x0106
        /*057e*/ 	.byte	0x04
	.zero		1


	//   ....[70]....
        /*0580*/ 	.word	0x00002fe0
        /*0584*/ 	.word	0x00000000
        /*0588*/ 	.word	0x000000e0
        /*058c*/ 	.short	0x010a
        /*058e*/ 	.byte	0xff
	.zero		1


	//   ....[71]....
        /*0590*/ 	.word	0x00003220
        /*0594*/ 	.word	0x000000ff
        /*0598*/ 	.word	0x00000008
        /*059c*/ 	.short	0x010a
        /*059e*/ 	.byte	0x06
	.zero		1


	//   ....[72]....
        /*05a0*/ 	.word	0x00003240
        /*05a4*/ 	.word	0x000000ff
        /*05a8*/ 	.word	0x00000008
        /*05ac*/ 	.short	0x010a
        /*05ae*/ 	.byte	0x06
	.zero		1


	//   ....[73]....
        /*05b0*/ 	.word	0x000033d0
        /*05b4*/ 	.word	0x000000ff
        /*05b8*/ 	.word	0x00000008
        /*05bc*/ 	.short	0x010a
        /*05be*/ 	.byte	0x06
	.zero		1


	//   ....[74]....
        /*05c0*/ 	.word	0x000033f0
        /*05c4*/ 	.word	0x000000ff
        /*05c8*/ 	.word	0x00000008
        /*05cc*/ 	.short	0x010a
        /*05ce*/ 	.byte	0x06
	.zero		1


	//   ....[75]....
        /*05d0*/ 	.word	0x000034b0
        /*05d4*/ 	.word	0x000000ff
        /*05d8*/ 	.word	0x00000000
        /*05dc*/ 	.short	0x0101
        /*05de*/ 	.byte	0x07
	.zero		1


	//   ....[76]....
        /*05e0*/ 	.word	0x000037f0
        /*05e4*/ 	.word	0x00000000
        /*05e8*/ 	.word	0x000000d0
        /*05ec*/ 	.short	0x010a
        /*05ee*/ 	.byte	0xff
	.zero		1


	//   ....[77]....
        /*05f0*/ 	.word	0x000038b0
        /*05f4*/ 	.word	0x00000000
        /*05f8*/ 	.word	0x00000000
        /*05fc*/ 	.short	0x0101
        /*05fe*/ 	.byte	0xff
	.zero		1


	//   ....[78]....
        /*0600*/ 	.word	0x00003970
        /*0604*/ 	.word	0x000000ff
        /*0608*/ 	.word	0x00000000
        /*060c*/ 	.short	0x010a
        /*060e*/ 	.byte	0x08
	.zero		1


	//   ....[79]....
        /*0610*/ 	.word	0x00003980
        /*0614*/ 	.word	0x000000ff
        /*0618*/ 	.word	0x00000110
        /*061c*/ 	.short	0x010a
        /*061e*/ 	.byte	0x09
	.zero		1


	//   ....[80]....
        /*0620*/ 	.word	0x00003a30
        /*0624*/ 	.word	0x000000ff
        /*0628*/ 	.word	0x00000000
        /*062c*/ 	.short	0x010a
        /*062e*/ 	.byte	0x08
	.zero		1


	//   ....[81]....
        /*0630*/ 	.word	0x00003b60
        /*0634*/ 	.word	0x000000ff
        /*0638*/ 	.word	0x00000000
        /*063c*/ 	.short	0x010a
        /*063e*/ 	.byte	0x1e
	.zero		1


	//   ....[82]....
        /*0640*/ 	.word	0x00003e60
        /*0644*/ 	.word	0x000000ff
        /*0648*/ 	.word	0x00000000
        /*064c*/ 	.short	0x010a
        /*064e*/ 	.byte	0x08
	.zero		1


	//   ....[83]....
        /*0650*/ 	.word	0x00003ef0
        /*0654*/ 	.word	0x000000ff
        /*0658*/ 	.word	0x00000000
        /*065c*/ 	.short	0x010a
        /*065e*/ 	.byte	0x08
	.zero		1


	//   ....[84]....
        /*0660*/ 	.word	0x00003f80
        /*0664*/ 	.word	0x000000ff
        /*0668*/ 	.word	0x00000000
        /*066c*/ 	.short	0x010a
        /*066e*/ 	.byte	0x08
	.zero		1


	//   ....[85]....
        /*0670*/ 	.word	0x00004020
        /*0674*/ 	.word	0x00000000
        /*0678*/ 	.word	0x00000000
        /*067c*/ 	.short	0x010a
        /*067e*/ 	.byte	0xff
	.zero		1


	//   ....[86]....
        /*0680*/ 	.word	0x00004060
        /*0684*/ 	.word	0x00000000
        /*0688*/ 	.word	0x00000000
        /*068c*/ 	.short	0x010a
        /*068e*/ 	.byte	0xff
	.zero		1


	//   ....[87]....
        /*0690*/ 	.word	0x000040d0
        /*0694*/ 	.word	0x000000ff
        /*0698*/ 	.word	0x00000000
        /*069c*/ 	.short	0x0101
        /*069e*/ 	.byte	0x05
	.zero		1


	//   ....[88]....
        /*06a0*/ 	.word	0x00004110
        /*06a4*/ 	.word	0x000000ff
        /*06a8*/ 	.word	0x00000150
        /*06ac*/ 	.short	0x010a
        /*06ae*/ 	.byte	0x07
	.zero		1


	//   ....[89]....
        /*06b0*/ 	.word	0x00004160
        /*06b4*/ 	.word	0x000000ff
        /*06b8*/ 	.word	0x00000000
        /*06bc*/ 	.short	0x0101
        /*06be*/ 	.byte	0x05
	.zero		1


	//   ....[90]....
        /*06c0*/ 	.word	0x000045b0
        /*06c4*/ 	.word	0x00000000
        /*06c8*/ 	.word	0x000000d0
        /*06cc*/ 	.short	0x010a
        /*06ce*/ 	.byte	0xff
	.zero		1


	//   ....[91]....
        /*06d0*/ 	.word	0x00004670
        /*06d4*/ 	.word	0x00000000
        /*06d8*/ 	.word	0x00000000
        /*06dc*/ 	.short	0x0101
        /*06de*/ 	.byte	0xff
	.zero		1


	//   ....[92]....
        /*06e0*/ 	.word	0x00004990
        /*06e4*/ 	.word	0x000000ff
        /*06e8*/ 	.word	0x000000c8
        /*06ec*/ 	.short	0x010a
        /*06ee*/ 	.byte	0x07
	.zero		1


	//   ....[93]....
        /*06f0*/ 	.word	0x00004b80
        /*06f4*/ 	.word	0x000000ff
        /*06f8*/ 	.word	0x000000a0
        /*06fc*/ 	.short	0x010a
        /*06fe*/ 	.byte	0x07
	.zero		1


	//   ....[94]....
        /*0700*/ 	.word	0x00004d70
        /*0704*/ 	.word	0x000000ff
        /*0708*/ 	.word	0x00000080
        /*070c*/ 	.short	0x010b
        /*070e*/ 	.byte	0x07
	.zero		1


	//   ....[95]....
        /*0710*/ 	.word	0x00004d80
        /*0714*/ 	.word	0x000000ff
        /*0718*/ 	.word	0x00000000
        /*071c*/ 	.short	0x0101
        /*071e*/ 	.byte	0x0e
	.zero		1


	//   ....[96]....
        /*0720*/ 	.word	0x00004d90
        /*0724*/ 	.word	0x000000ff
        /*0728*/ 	.word	0x000000a8
        /*072c*/ 	.short	0x010a
        /*072e*/ 	.byte	0x07
	.zero		1


	//   ....[97]....
        /*0730*/ 	.word	0x00004f40
        /*0734*/ 	.word	0x000000ff
        /*0738*/ 	.word	0x00000088
        /*073c*/ 	.short	0x010b
        /*073e*/ 	.byte	0x07
	.zero		1


	//   ....[98]....
        /*0740*/ 	.word	0x00004f50
        /*0744*/ 	.word	0x000000ff
        /*0748*/ 	.word	0x00000000
        /*074c*/ 	.short	0x0101
        /*074e*/ 	.byte	0x0e
	.zero		1


	//   ....[99]....
        /*0750*/ 	.word	0x00004f60
        /*0754*/ 	.word	0x000000ff
        /*0758*/ 	.word	0x000000b0
        /*075c*/ 	.short	0x010a
        /*075e*/ 	.byte	0x07
	.zero		1


	//   ....[100]....
        /*0760*/ 	.word	0x00005150
        /*0764*/ 	.word	0x000000ff
        /*0768*/ 	.word	0x00000090
        /*076c*/ 	.short	0x010b
        /*076e*/ 	.byte	0x07
	.zero		1


	//   ....[101]....
        /*0770*/ 	.word	0x000051c0
        /*0774*/ 	.word	0x000000ff
        /*0778*/ 	.word	0x00000000
        /*077c*/ 	.short	0x0101
        /*077e*/ 	.byte	0x0e
	.zero		1


	//   ....[102]....
        /*0780*/ 	.word	0x000051d0
        /*0784*/ 	.word	0x000000ff
        /*0788*/ 	.word	0x000000b8
        /*078c*/ 	.short	0x010a
        /*078e*/ 	.byte	0x07
	.zero		1


	//   ....[103]....
        /*0790*/ 	.word	0x00005470
        /*0794*/ 	.word	0x000000ff
        /*0798*/ 	.word	0x00000098
        /*079c*/ 	.short	0x010b
        /*079e*/ 	.byte	0x07
	.zero		1


	//   ....[104]....
        /*07a0*/ 	.word	0x00005490
        /*07a4*/ 	.word	0x000000ff
        /*07a8*/ 	.word	0x00000000
        /*07ac*/ 	.short	0x0101
        /*07ae*/ 	.byte	0x0d
	.zero		1


	//   ....[105]....
        /*07b0*/ 	.word	0x000054c0
        /*07b4*/ 	.word	0x000000ff
        /*07b8*/ 	.word	0x000000a0
        /*07bc*/ 	.short	0x010a
        /*07be*/ 	.byte	0x07
	.zero		1


	//   ....[106]....
        /*07c0*/ 	.word	0x000054e0
        /*07c4*/ 	.word	0x000000ff
        /*07c8*/ 	.word	0x000000a8
        /*07cc*/ 	.short	0x010a
        /*07ce*/ 	.byte	0x07
	.zero		1


	//   ....[107]....
        /*07d0*/ 	.word	0x00005500
        /*07d4*/ 	.word	0x000000ff
        /*07d8*/ 	.word	0x000000b0
        /*07dc*/ 	.short	0x010a
        /*07de*/ 	.byte	0x07
	.zero		1


	//   ....[108]....
        /*07e0*/ 	.word	0x00005540
        /*07e4*/ 	.word	0x00000000
        /*07e8*/ 	.word	0x000000b8
        /*07ec*/ 	.short	0x010a
        /*07ee*/ 	.byte	0xff
	.zero		1


	//   ....[109]....
        /*07f0*/ 	.word	0x00005800
        /*07f4*/ 	.word	0x00000000
        /*07f8*/ 	.word	0x000000d0
        /*07fc*/ 	.short	0x010a
        /*07fe*/ 	.byte	0xff
	.zero		1


	//   ....[110]....
        /*0800*/ 	.word	0x000058c0
        /*0804*/ 	.word	0x00000000
        /*0808*/ 	.word	0x00000000
        /*080c*/ 	.short	0x0101
        /*080e*/ 	.byte	0xff
	.zero		1


	//   ....[111]....
        /*0810*/ 	.word	0x00006410
        /*0814*/ 	.word	0x000000ff
        /*0818*/ 	.word	0x00000080
        /*081c*/ 	.short	0x010a
        /*081e*/ 	.byte	0x04
	.zero		1


	//   ....[112]....
        /*0820*/ 	.word	0x00006430
        /*0824*/ 	.word	0x00000003
        /*0828*/ 	.word	0x000000f0
        /*082c*/ 	.short	0x010a
        /*082e*/ 	.byte	0xff
	.zero		1


	//   ....[113]....
        /*0830*/ 	.word	0x000065d0
        /*0834*/ 	.word	0x00000002
        /*0838*/ 	.word	0x00000080
        /*083c*/ 	.short	0x010a
        /*083e*/ 	.byte	0xff
	.zero		1


	//   ....[114]....
        /*0840*/ 	.word	0x00006760
        /*0844*/ 	.word	0x00000070
        /*0848*/ 	.word	0x000000f0
        /*084c*/ 	.short	0x010a
        /*084e*/ 	.byte	0xff
	.zero		1


	//   ....[115]....
        /*0850*/ 	.word	0x00007700
        /*0854*/ 	.word	0x00000032
        /*0858*/ 	.word	0x00000000
        /*085c*/ 	.short	0x0101
        /*085e*/ 	.byte	0xff
	.zero		1


	//   ....[116]....
        /*0860*/ 	.word	0x0000a6d0
        /*0864*/ 	.word	0x00000000
        /*0868*/ 	.word	0x00000000
        /*086c*/ 	.short	0x0101
        /*086e*/ 	.byte	0xff
	.zero		1


	//   ....[117]....
        /*0870*/ 	.word	0x0000a750
        /*0874*/ 	.word	0x00000002
        /*0878*/ 	.word	0x00000080
        /*087c*/ 	.short	0x010a
        /*087e*/ 	.byte	0xff
	.zero		1


	//   ....[118]....
        /*0880*/ 	.word	0x0000a9b0
        /*0884*/ 	.word	0x00000000
        /*0888*/ 	.word	0x00000000
        /*088c*/ 	.short	0x0101
        /*088e*/ 	.byte	0xff
	.zero		1


	//   ....[119]....
        /*0890*/ 	.word	0x0000a9d0
        /*0894*/ 	.word	0x00000002
        /*0898*/ 	.word	0x00000140
        /*089c*/ 	.short	0x010a
        /*089e*/ 	.byte	0xff
	.zero		1


	//   ....[120]....
        /*08a0*/ 	.word	0x0000aa30
        /*08a4*/ 	.word	0x00000002
        /*08a8*/ 	.word	0x00000040
        /*08ac*/ 	.short	0x010a
        /*08ae*/ 	.byte	0xff
	.zero		1


	//   ....[121]....
        /*08b0*/ 	.word	0x0000aa90
        /*08b4*/ 	.word	0x00000002
        /*08b8*/ 	.word	0x00000040
        /*08bc*/ 	.short	0x010a
        /*08be*/ 	.byte	0xff
	.zero		1


	//   ....[122]....
        /*08c0*/ 	.word	0x0000aae0
        /*08c4*/ 	.word	0x00000002
        /*08c8*/ 	.word	0x000000d0
        /*08cc*/ 	.short	0x010a
        /*08ce*/ 	.byte	0xff
	.zero		1


	//   ....[123]....
        /*08d0*/ 	.word	0x0000ab40
        /*08d4*/ 	.word	0x00000000
        /*08d8*/ 	.word	0x00000000
        /*08dc*/ 	.short	0x010a
        /*08de*/ 	.byte	0xff
	.zero		1


	//   ....[124]....
        /*08e0*/ 	.word	0x0000aba0
        /*08e4*/ 	.word	0x00000000
        /*08e8*/ 	.word	0x00000000
        /*08ec*/ 	.short	0x010a
        /*08ee*/ 	.byte	0xff
	.zero		1


	//   ....[125]....
        /*08f0*/ 	.word	0x0000ac00
        /*08f4*/ 	.word	0x00000000
        /*08f8*/ 	.word	0x00000000
        /*08fc*/ 	.short	0x010a
        /*08fe*/ 	.byte	0xff
	.zero		1


	//   ....[126]....
        /*0900*/ 	.word	0x0000ac60
        /*0904*/ 	.word	0x00000000
        /*0908*/ 	.word	0x00000000
        /*090c*/ 	.short	0x010a
        /*090e*/ 	.byte	0xff
	.zero		1


	//   ....[127]....
        /*0910*/ 	.word	0x0000acc0
        /*0914*/ 	.word	0x00000000
        /*0918*/ 	.word	0x00000000
        /*091c*/ 	.short	0x010a
        /*091e*/ 	.byte	0xff
	.zero		1


	//   ....[128]....
        /*0920*/ 	.word	0x0000ad20
        /*0924*/ 	.word	0x00000000
        /*0928*/ 	.word	0x00000000
        /*092c*/ 	.short	0x010a
        /*092e*/ 	.byte	0xff
	.zero		1


	//   ....[129]....
        /*0930*/ 	.word	0x0000ad80
        /*0934*/ 	.word	0x00000000
        /*0938*/ 	.word	0x00000000
        /*093c*/ 	.short	0x010a
        /*093e*/ 	.byte	0xff
	.zero		1


	//   ....[130]....
        /*0940*/ 	.word	0x0000add0
        /*0944*/ 	.word	0x00000000
        /*0948*/ 	.word	0x00000130
        /*094c*/ 	.short	0x010a
        /*094e*/ 	.byte	0xff
	.zero		1


	//   ....[131]....
        /*0950*/ 	.word	0x0000ae30
        /*0954*/ 	.word	0x00000000
        /*0958*/ 	.word	0x000000e0
        /*095c*/ 	.short	0x010a
        /*095e*/ 	.byte	0xff
	.zero		1


	//   ....[132]....
        /*0960*/ 	.word	0x0000ae80
        /*0964*/ 	.word	0x00000000
        /*0968*/ 	.word	0x000000d0
        /*096c*/ 	.short	0x010a
        /*096e*/ 	.byte	0xff
	.zero		1


	//   ....[133]....
        /*0970*/ 	.word	0x0000aee0
        /*0974*/ 	.word	0x00000000
        /*0978*/ 	.word	0x000000e0
        /*097c*/ 	.short	0x010a
        /*097e*/ 	.byte	0xff
	.zero		1


	//   ....[134]....
        /*0980*/ 	.word	0x0000af40
        /*0984*/ 	.word	0x00000004
        /*0988*/ 	.word	0x00000008
        /*098c*/ 	.short	0x010a
        /*098e*/ 	.byte	0xff
	.zero		1


	//   ....[135]....
        /*0990*/ 	.word	0x0000b020
        /*0994*/ 	.word	0x00000002
        /*0998*/ 	.word	0x00000008
        /*099c*/ 	.short	0x010a
        /*099e*/ 	.byte	0xff
	.zero		1


	//   ....[136]....
        /*09a0*/ 	.word	0x0000b070
        /*09a4*/ 	.word	0x00000000
        /*09a8*/ 	.word	0x000000d0
        /*09ac*/ 	.short	0x010a
        /*09ae*/ 	.byte	0xff
	.zero		1


	//   ....[137]....
        /*09b0*/ 	.word	0x0000b0d0
        /*09b4*/ 	.word	0x00000000
        /*09b8*/ 	.word	0x00000110
        /*09bc*/ 	.short	0x010a
        /*09be*/ 	.byte	0xff
	.zero		1


	//   ....[138]....
        /*09c0*/ 	.word	0x0000b130
        /*09c4*/ 	.word	0x00000000
        /*09c8*/ 	.word	0x00000000
        /*09cc*/ 	.short	0x010a
        /*09ce*/ 	.byte	0xff
	.zero		1


	//   ....[139]....
        /*09d0*/ 	.word	0x0000b190
        /*09d4*/ 	.word	0x00000000
        /*09d8*/ 	.word	0x00000000
        /*09dc*/ 	.short	0x010a
        /*09de*/ 	.byte	0xff
	.zero		1


	//   ....[140]....
        /*09e0*/ 	.word	0x0000b1f0
        /*09e4*/ 	.word	0x00000000
        /*09e8*/ 	.word	0x00000000
        /*09ec*/ 	.short	0x010a
        /*09ee*/ 	.byte	0xff
	.zero		1


	//   ....[141]....
        /*09f0*/ 	.word	0x0000b250
        /*09f4*/ 	.word	0x00000000
        /*09f8*/ 	.word	0x00000000
        /*09fc*/ 	.short	0x010a
        /*09fe*/ 	.byte	0xff
	.zero		1


	//   ....[142]....
        /*0a00*/ 	.word	0x0000b2b0
        /*0a04*/ 	.word	0x00000000
        /*0a08*/ 	.word	0x00000150
        /*0a0c*/ 	.short	0x010a
        /*0a0e*/ 	.byte	0xff
	.zero		1


	//   ....[143]....
        /*0a10*/ 	.word	0x0000b300
        /*0a14*/ 	.word	0x00000000
        /*0a18*/ 	.word	0x000000d0
        /*0a1c*/ 	.short	0x010a
        /*0a1e*/ 	.byte	0xff
	.zero		1


	//   ....[144]....
        /*0a20*/ 	.word	0x0000b360
        /*0a24*/ 	.word	0x00000000
        /*0a28*/ 	.word	0x000000c8
        /*0a2c*/ 	.short	0x010a
        /*0a2e*/ 	.byte	0xff
	.zero		1


	//   ....[145]....
        /*0a30*/ 	.word	0x0000b3c0
        /*0a34*/ 	.word	0x00000000
        /*0a38*/ 	.word	0x000000a0
        /*0a3c*/ 	.short	0x010a
        /*0a3e*/ 	.byte	0xff
	.zero		1


	//   ....[146]....
        /*0a40*/ 	.word	0x0000b420
        /*0a44*/ 	.word	0x00000000
        /*0a48*/ 	.word	0x000000a8
        /*0a4c*/ 	.short	0x010a
        /*0a4e*/ 	.byte	0xff
	.zero		1


	//   ....[147]....
        /*0a50*/ 	.word	0x0000b480
        /*0a54*/ 	.word	0x00000000
        /*0a58*/ 	.word	0x000000b0
        /*0a5c*/ 	.short	0x010a
        /*0a5e*/ 	.byte	0xff
	.zero		1


	//   ....[148]....
        /*0a60*/ 	.word	0x0000b4e0
        /*0a64*/ 	.word	0x00000000
        /*0a68*/ 	.word	0x000000b8
        /*0a6c*/ 	.short	0x010a
        /*0a6e*/ 	.byte	0xff
	.zero		1


	//   ....[149]....
        /*0a70*/ 	.word	0x0000b540
        /*0a74*/ 	.word	0x00000000
        /*0a78*/ 	.word	0x000000a0
        /*0a7c*/ 	.short	0x010a
        /*0a7e*/ 	.byte	0xff
	.zero		1


	//   ....[150]....
        /*0a80*/ 	.word	0x0000b5a0
        /*0a84*/ 	.word	0x00000000
        /*0a88*/ 	.word	0x000000a8
        /*0a8c*/ 	.short	0x010a
        /*0a8e*/ 	.byte	0xff
	.zero		1


	//   ....[151]....
        /*0a90*/ 	.word	0x0000b600
        /*0a94*/ 	.word	0x00000000
        /*0a98*/ 	.word	0x000000b0
        /*0a9c*/ 	.short	0x010a
        /*0a9e*/ 	.byte	0xff
	.zero		1


	//   ....[152]....
        /*0aa0*/ 	.word	0x0000b650
        /*0aa4*/ 	.word	0x00000000
        /*0aa8*/ 	.word	0x000000d0
        /*0aac*/ 	.short	0x010a
        /*0aae*/ 	.byte	0xff
	.zero		1


	//   ....[153]....
        /*0ab0*/ 	.word	0x0000b6a0
        /*0ab4*/ 	.word	0x00000002
        /*0ab8*/ 	.word	0x00000080
        /*0abc*/ 	.short	0x010a
        /*0abe*/ 	.byte	0xff
	.zero		1


	//   ....[154]....
        /*0ac0*/ 	.word	0x0000b6f0
        /*0ac4*/ 	.word	0x00000070
        /*0ac8*/ 	.word	0x000000f0
        /*0acc*/ 	.short	0x010a
        /*0ace*/ 	.byte	0xff
	.zero		1


	//----- nvinfo : EIATTR_NUM_MBARRIERS
	.align		4
.L_49:
        /*0ad0*/ 	.byte	0x03, 0x38
        /*0ad2*/ 	.short	0x002b


	//----- nvinfo : EIATTR_EXIT_INSTR_OFFSETS
	.align		4
        /*0ad4*/ 	.byte	0x04, 0x1c
        /*0ad6*/ 	.short	(.L_51 - .L_50)


	//   ....[0]....
.L_50:
        /*0ad8*/ 	.word	0x00002ab0


	//   ....[1]....
        /*0adc*/ 	.word	0x00002fb0


	//   ....[2]....
        /*0ae0*/ 	.word	0x00003010


	//   ....[3]....
        /*0ae4*/ 	.word	0x00004390


	//   ....[4]....
        /*0ae8*/ 	.word	0x00005570


	//   ....[5]....
        /*0aec*/ 	.word	0x000055b0


	//   ....[6]....
        /*0af0*/ 	.word	0x0000a890


	//   ....[7]....
        /*0af4*/ 	.word	0x0000a910


	//   ....[8]....
        /*0af8*/ 	.word	0x0000a940


	//   ....[9]....
        /*0afc*/ 	.word	0x0000a9c0


	//----- nvinfo : EIATTR_MAX_THREADS
	.align		4
.L_51:
        /*0b00*/ 	.byte	0x04, 0x05
        /*0b02*/ 	.short	(.L_53 - .L_52)
.L_52:
        /*0b04*/ 	.word	0x00000100
        /*0b08*/ 	.word	0x00000001
        /*0b0c*/ 	.word	0x00000001


	//----- nvinfo : EIATTR_CRS_STACK_SIZE
	.align		4
.L_53:
        /*0b10*/ 	.byte	0x04, 0x1e
        /*0b12*/ 	.short	(.L_55 - .L_54)
.L_54:
        /*0b14*/ 	.word	0x00000000


	//----- nvinfo : EIATTR_CBANK_PARAM_SIZE
	.align		4
.L_55:
        /*0b18*/ 	.byte	0x03, 0x19
        /*0b1a*/ 	.short	0x0800


	//----- nvinfo : EIATTR_PARAM_CBANK
	.align		4
        /*0b1c*/ 	.byte	0x04, 0x0a
        /*0b1e*/ 	.short	(.L_57 - .L_56)
	.align		4
.L_56:
        /*0b20*/ 	.word	index@(.nv.constant0._ZN7cutlass13device_kernelINS_4gemm6kernel13GemmUniversalIN4cute5tupleIJiiiiEEENS1_10collective13CollectiveMmaINS1_35MainloopSm100TmaUmmaWarpSpecializedILi8ELi2ELi4ENS5_IJNS4_1CILi2EEENSA_ILi1EEESC_EEEEENS5_IJNSA_ILi128EEENSA_ILi256EEENSA_ILi64EEEEEENS_10bfloat16_tENS5_IJlSC_lEEESJ_SK_NS4_8TiledMMAINS4_8MMA_AtomIJNS4_26SM100_MMA_F16BF16_2x1SM_SSISJ_SJ_fLi128ELi256ELNS4_4UMMA5MajorE0ELSP_0ELNSO_7ScaleInE0ELSQ_0EEEEEENS4_6LayoutINS5_IJSC_SC_SC_EEENS5_IJNSA_ILi0EEESV_SV_EEEEENS5_IJNS4_10UnderscoreESY_SY_EEEEENS4_18SM100_TMA_2SM_LOADENS4_14ComposedLayoutINS4_7SwizzleILi3ELi4ELi3EEENS4_18smem_ptr_flag_bitsILi16EEENST_INS5_IJNSA_ILi8EEESH_EEENS5_IJSH_SC_EEEEEEEvNS4_8identityES11_S1B_vS1C_EENS_8epilogue10collective18CollectiveEpilogueINS1E_23Sm100TmaWarpSpecializedILi4ELi2ELi32ELb1ELb0EEEJNS5_IJSH_SG_SH_EEENS5_IJNST_ISH_SC_EENST_INS5_IJNSA_ILi32EEESB_EEENS5_IJSC_SF_EEEEEEEESJ_SK_SJ_SK_NS1E_6fusion15FusionCallbacksIS1I_NS1Q_13LinCombEltActINS1E_6thread4SiLuESJ_fSJ_fLNS_15FloatRoundStyleE2EEES1J_S1P_JEEENS4_5SM1004TMEM4LOAD26SM100_TMEM_LOAD_32dp32b32xENS4_13SM90_TMA_LOADENS12_INS13_ILi2ELi4ELi3EEES16_NST_INS5_IJS17_S1L_EEENS5_IJS1L_SC_EEEEEEENS4_39AutoVectorizingCopyWithAssumedAlignmentILi128EEENS4_14SM90_TMA_STOREES27_S29_S29_EEEvvEEEEvNT_6ParamsE)
        /*0b24*/ 	.short	0x0380
        /*0b26*/ 	.short	0x0800


	//----- nvinfo : EIATTR_SW_WAR
	.align		4
.L_57:
        /*0b28*/ 	.byte	0x04, 0x36
        /*0b2a*/ 	.short	(.L_59 - .L_58)
.L_58:
        /*0b2c*/ 	.word	0x00000008
.L_59:


//--------------------- .nv.callgraph             --------------------------
	.section	.nv.callgraph,"",@"SHT_CUDA_CALLGRAPH"
	.align	4
	.sectionentsize	8
	.align		4
        /*0000*/ 	.word	0x00000000
	.align		4
        /*0004*/ 	.word	0xffffffff
	.align		4
        /*0008*/ 	.word	index@(_ZN7cutlass13device_kernelINS_4gemm6kernel13GemmUniversalIN4cute5tupleIJiiiiEEENS1_10collective13CollectiveMmaINS1_35MainloopSm100TmaUmmaWarpSpecializedILi8ELi2ELi4ENS5_IJNS4_1CILi2EEENSA_ILi1EEESC_EEEEENS5_IJNSA_ILi128EEENSA_ILi256EEENSA_ILi64EEEEEENS_10bfloat16_tENS5_IJlSC_lEEESJ_SK_NS4_8TiledMMAINS4_8MMA_AtomIJNS4_26SM100_MMA_F16BF16_2x1SM_SSISJ_SJ_fLi128ELi256ELNS4_4UMMA5MajorE0ELSP_0ELNSO_7ScaleInE0ELSQ_0EEEEEENS4_6LayoutINS5_IJSC_SC_SC_EEENS5_IJNSA_ILi0EEESV_SV_EEEEENS5_IJNS4_10UnderscoreESY_SY_EEEEENS4_18SM100_TMA_2SM_LOADENS4_14ComposedLayoutINS4_7SwizzleILi3ELi4ELi3EEENS4_18smem_ptr_flag_bitsILi16EEENST_INS5_IJNSA_ILi8EEESH_EEENS5_IJSH_SC_EEEEEEEvNS4_8identityES11_S1B_vS1C_EENS_8epilogue10collective18CollectiveEpilogueINS1E_23Sm100TmaWarpSpecializedILi4ELi2ELi32ELb1ELb0EEEJNS5_IJSH_SG_SH_EEENS5_IJNST_ISH_SC_EENST_INS5_IJNSA_ILi32EEESB_EEENS5_IJSC_SF_EEEEEEEESJ_SK_SJ_SK_NS1E_6fusion15FusionCallbacksIS1I_NS1Q_13LinCombEltActINS1E_6thread4SiLuESJ_fSJ_fLNS_15FloatRoundStyleE2EEES1J_S1P_JEEENS4_5SM1004TMEM4LOAD26SM100_TMEM_LOAD_32dp32b32xENS4_13SM90_TMA_LOADENS12_INS13_ILi2ELi4ELi3EEES16_NST_INS5_IJS17_S1L_EEENS5_IJS1L_SC_EEEEEEENS4_39AutoVectorizingCopyWithAssumedAlignmentILi128EEENS4_14SM90_TMA_STOREES27_S29_S29_EEEvvEEEEvNT_6ParamsE)
	.align		4
        /*000c*/ 	.word	index@(__assertfail)
	.align		4
        /*0010*/ 	.word	0x00000000
	.align		4
        /*0014*/ 	.word	0xfffffffe
	.align		4
        /*0018*/ 	.word	0x00000000
	.align		4
        /*001c*/ 	.word	0xfffffffd
	.align		4
        /*0020*/ 	.word	0x00000000
	.align		4
        /*0024*/ 	.word	0xfffffffc


//--------------------- .nv.constant4             --------------------------
	.section	.nv.constant4,"a",@progbits
	.align	8
	.align		8
.nv.constant4:
        /*0000*/ 	.dword	__assertfail
	.align		8
        /*0008*/ 	.dword	__unnamed_1
	.align		8
        /*0010*/ 	.dword	__unnamed_2
	.align		8
        /*0018*/ 	.dword	_ZN39_INTERNAL_2bd3e4bf_4_k_cu_b693b24d_29944cuda3std3__45__cpo5beginE
	.align		8
        /*0020*/ 	.dword	_ZN39_INTERNAL_2bd3e4bf_4_k_cu_b693b24d_29944cuda3std3__45__cpo3endE
	.align		8
        /*0028*/ 	.dword	_ZN39_INTERNAL_2bd3e4bf_4_k_cu_b693b24d_29944cuda3std3__45__cpo6cbeginE
	.align		8
        /*0030*/ 	.dword	_ZN39_INTERNAL_2bd3e4bf_4_k_cu_b693b24d_29944cuda3std3__45__cpo4cendE
	.align		8
        /*0038*/ 	.dword	_ZN39_INTERNAL_2bd3e4bf_4_k_cu_b693b24d_29944cuda3std3__441_GLOBAL__N__2bd3e4bf_4_k_cu_b693b24d_29946ignoreE
	.align		8
        /*0040*/ 	.dword	_ZN39_INTERNAL_2bd3e4bf_4_k_cu_b693b24d_29944cuda3std3__419piecewise_constructE
	.align		8
        /*0048*/ 	.dword	_ZN39_INTERNAL_2bd3e4bf_4_k_cu_b693b24d_29944cuda3std3__48in_placeE
	.align		8
        /*0050*/ 	.dword	_ZN39_INTERNAL_2bd3e4bf_4_k_cu_b693b24d_29944cuda3std6ranges3__45__cpo4swapE
	.align		8
        /*0058*/ 	.dword	_ZN39_INTERNAL_2bd3e4bf_4_k_cu_b693b24d_29944cuda3std6ranges3__45__cpo9iter_moveE
	.align		8
        /*0060*/ 	.dword	_ZN39_INTERNAL_2bd3e4bf_4_k_cu_b693b24d_29944cute7productE
	.align		8
        /*0068*/ 	.dword	_ZN39_INTERNAL_2bd3e4bf_4_k_cu_b693b24d_29944cute1_E
	.align		8
        /*0070*/ 	.dword	$str$25
	.align		8
        /*0078*/ 	.dword	$str$26
	.align		8
        /*0080*/ 	.dword	$str$27
	.align		8
        /*0088*/ 	.dword	$str$28


//--------------------- .text._ZN7cutlass13device_kernelINS_4gemm6kernel13GemmUniversalIN4cute5tupleIJiiiiEEENS1_10collective13CollectiveMmaINS1_35MainloopSm100TmaUmmaWarpSpecializedILi8ELi2ELi4ENS5_IJNS4_1CILi2EEENSA_ILi1EEESC_EEEEENS5_IJNSA_ILi128EEENSA_ILi256EEENSA_ILi64EEEEEENS_10bfloat16_tENS5_IJlSC_lEEESJ_SK_NS4_8TiledMMAINS4_8MMA_AtomIJNS4_26SM100_MMA_F16BF16_2x1SM_SSISJ_SJ_fLi128ELi256ELNS4_4UMMA5MajorE0ELSP_0ELNSO_7ScaleInE0ELSQ_0EEEEEENS4_6LayoutINS5_IJSC_SC_SC_EEENS5_IJNSA_ILi0EEESV_SV_EEEEENS5_IJNS4_10UnderscoreESY_SY_EEEEENS4_18SM100_TMA_2SM_LOADENS4_14ComposedLayoutINS4_7SwizzleILi3ELi4ELi3EEENS4_18smem_ptr_flag_bitsILi16EEENST_INS5_IJNSA_ILi8EEESH_EEENS5_IJSH_SC_EEEEEEEvNS4_8identityES11_S1B_vS1C_EENS_8epilogue10collective18CollectiveEpilogueINS1E_23Sm100TmaWarpSpecializedILi4ELi2ELi32ELb1ELb0EEEJNS5_IJSH_SG_SH_EEENS5_IJNST_ISH_SC_EENST_INS5_IJNSA_ILi32EEESB_EEENS5_IJSC_SF_EEEEEEEESJ_SK_SJ_SK_NS1E_6fusion15FusionCallbacksIS1I_NS1Q_13LinCombEltActINS1E_6thread4SiLuESJ_fSJ_fLNS_15FloatRoundStyleE2EEES1J_S1P_JEEENS4_5SM1004TMEM4LOAD26SM100_TMEM_LOAD_32dp32b32xENS4_13SM90_TMA_LOADENS12_INS13_ILi2ELi4ELi3EEES16_NST_INS5_IJS17_S1L_EEENS5_IJS1L_SC_EEEEEEENS4_39AutoVectorizingCopyWithAssumedAlignmentILi128EEENS4_14SM90_TMA_STOREES27_S29_S29_EEEvvEEEEvNT_6ParamsE --------------------------
	.section	.text._ZN7cutlass13device_kernelINS_4gemm6kernel13GemmUniversalIN4cute5tupleIJiiiiEEENS1_10collective13CollectiveMmaINS1_35MainloopSm100TmaUmmaWarpSpecializedILi8ELi2ELi4ENS5_IJNS4_1CILi2EEENSA_ILi1EEESC_EEEEENS5_IJNSA_ILi128EEENSA_ILi256EEENSA_ILi64EEEEEENS_10bfloat16_tENS5_IJlSC_lEEESJ_SK_NS4_8TiledMMAINS4_8MMA_AtomIJNS4_26SM100_MMA_F16BF16_2x1SM_SSISJ_SJ_fLi128ELi256ELNS4_4UMMA5MajorE0ELSP_0ELNSO_7ScaleInE0ELSQ_0EEEEEENS4_6LayoutINS5_IJSC_SC_SC_EEENS5_IJNSA_ILi0EEESV_SV_EEEEENS5_IJNS4_10UnderscoreESY_SY_EEEEENS4_18SM100_TMA_2SM_LOADENS4_14ComposedLayoutINS4_7SwizzleILi3ELi4ELi3EEENS4_18smem_ptr_flag_bitsILi16EEENST_INS5_IJNSA_ILi8EEESH_EEENS5_IJSH_SC_EEEEEEEvNS4_8identityES11_S1B_vS1C_EENS_8epilogue10collective18CollectiveEpilogueINS1E_23Sm100TmaWarpSpecializedILi4ELi2ELi32ELb1ELb0EEEJNS5_IJSH_SG_SH_EEENS5_IJNST_ISH_SC_EENST_INS5_IJNSA_ILi32EEESB_EEENS5_IJSC_SF_EEEEEEEESJ_SK_SJ_SK_NS1E_6fusion15FusionCallbacksIS1I_NS1Q_13LinCombEltActINS1E_6thread4SiLuESJ_fSJ_fLNS_15FloatRoundStyleE2EEES1J_S1P_JEEENS4_5SM1004TMEM4LOAD26SM100_TMEM_LOAD_32dp32b32xENS4_13SM90_TMA_LOADENS12_INS13_ILi2ELi4ELi3EEES16_NST_INS5_IJS17_S1L_EEENS5_IJS1L_SC_EEEEEEENS4_39AutoVectorizingCopyWithAssumedAlignmentILi128EEENS4_14SM90_TMA_STOREES27_S29_S29_EEEvvEEEEvNT_6ParamsE,"ax",@progbits
	.align	128
.text._ZN7cutlass13device_kernelINS_4gemm6kernel13GemmUniversalIN4cute5tupleIJiiiiEEENS1_10collective13CollectiveMmaINS1_35MainloopSm100TmaUmmaWarpSpecializedILi8ELi2ELi4ENS5_IJNS4_1CILi2EEENSA_ILi1EEESC_EEEEENS5_IJNSA_ILi128EEENSA_ILi256EEENSA_ILi64EEEEEENS_10bfloat16_tENS5_IJlSC_lEEESJ_SK_NS4_8TiledMMAINS4_8MMA_AtomIJNS4_26SM100_MMA_F16BF16_2x1SM_SSISJ_SJ_fLi128ELi256ELNS4_4UMMA5MajorE0ELSP_0ELNSO_7ScaleInE0ELSQ_0EEEEEENS4_6LayoutINS5_IJSC_SC_SC_EEENS5_IJNSA_ILi0EEESV_SV_EEEEENS5_IJNS4_10UnderscoreESY_SY_EEEEENS4_18SM100_TMA_2SM_LOADENS4_14ComposedLayoutINS4_7SwizzleILi3ELi4ELi3EEENS4_18smem_ptr_flag_bitsILi16EEENST_INS5_IJNSA_ILi8EEESH_EEENS5_IJSH_SC_EEEEEEEvNS4_8identityES11_S1B_vS1C_EENS_8epilogue10collective18CollectiveEpilogueINS1E_23Sm100TmaWarpSpecializedILi4ELi2ELi32ELb1ELb0EEEJNS5_IJSH_SG_SH_EEENS5_IJNST_ISH_SC_EENST_INS5_IJNSA_ILi32EEESB_EEENS5_IJSC_SF_EEEEEEEESJ_SK_SJ_SK_NS1E_6fusion15FusionCallbacksIS1I_NS1Q_13LinCombEltActINS1E_6thread4SiLuESJ_fSJ_fLNS_15FloatRoundStyleE2EEES1J_S1P_JEEENS4_5SM1004TMEM4LOAD26SM100_TMEM_LOAD_32dp32b32xENS4_13SM90_TMA_LOADENS12_INS13_ILi2ELi4ELi3EEES16_NST_INS5_IJS17_S1L_EEENS5_IJS1L_SC_EEEEEEENS4_39AutoVectorizingCopyWithAssumedAlignmentILi128EEENS4_14SM90_TMA_STOREES27_S29_S29_EEEvvEEEEvNT_6ParamsE:
        .type           _ZN7cutlass13device_kernelINS_4gemm6kernel13GemmUniversalIN4cute5tupleIJiiiiEEENS1_10collective13CollectiveMmaINS1_35MainloopSm100TmaUmmaWarpSpecializedILi8ELi2ELi4ENS5_IJNS4_1CILi2EEENSA_ILi1EEESC_EEEEENS5_IJNSA_ILi128EEENSA_ILi256EEENSA_ILi64EEEEEENS_10bfloat16_tENS5_IJlSC_lEEESJ_SK_NS4_8TiledMMAINS4_8MMA_AtomIJNS4_26SM100_MMA_F16BF16_2x1SM_SSISJ_SJ_fLi128ELi256ELNS4_4UMMA5MajorE0ELSP_0ELNSO_7ScaleInE0ELSQ_0EEEEEENS4_6LayoutINS5_IJSC_SC_SC_EEENS5_IJNSA_ILi0EEESV_SV_EEEEENS5_IJNS4_10UnderscoreESY_SY_EEEEENS4_18SM100_TMA_2SM_LOADENS4_14ComposedLayoutINS4_7SwizzleILi3ELi4ELi3EEENS4_18smem_ptr_flag_bitsILi16EEENST_INS5_IJNSA_ILi8EEESH_EEENS5_IJSH_SC_EEEEEEEvNS4_8identityES11_S1B_vS1C_EENS_8epilogue10collective18CollectiveEpilogueINS1E_23Sm100TmaWarpSpecializedILi4ELi2ELi32ELb1ELb0EEEJNS5_IJSH_SG_SH_EEENS5_IJNST_ISH_SC_EENST_INS5_IJNSA_ILi32EEESB_EEENS5_IJSC_SF_EEEEEEEESJ_SK_SJ_SK_NS1E_6fusion15FusionCallbacksIS1I_NS1Q_13LinCombEltActINS1E_6thread4SiLuESJ_fSJ_fLNS_15FloatRoundStyleE2EEES1J_S1P_JEEENS4_5SM1004TMEM4LOAD26SM100_TMEM_LOAD_32dp32b32xENS4_13SM90_TMA_LOADENS12_INS13_ILi2ELi4ELi3EEES16_NST_INS5_IJS17_S1L_EEENS5_IJS1L_SC_EEEEEEENS4_39AutoVectorizingCopyWithAssumedAlignmentILi128EEENS4_14SM90_TMA_STOREES27_S29_S29_EEEvvEEEEvNT_6ParamsE,@function
        .size           _ZN7cutlass13device_kernelINS_4gemm6kernel13GemmUniversalIN4cute5tupleIJiiiiEEENS1_10collective13CollectiveMmaINS1_35MainloopSm100TmaUmmaWarpSpecializedILi8ELi2ELi4ENS5_IJNS4_1CILi2EEENSA_ILi1EEESC_EEEEENS5_IJNSA_ILi128EEENSA_ILi256EEENSA_ILi64EEEEEENS_10bfloat16_tENS5_IJlSC_lEEESJ_SK_NS4_8TiledMMAINS4_8MMA_AtomIJNS4_26SM100_MMA_F16BF16_2x1SM_SSISJ_SJ_fLi128ELi256ELNS4_4UMMA5MajorE0ELSP_0ELNSO_7ScaleInE0ELSQ_0EEEEEENS4_6LayoutINS5_IJSC_SC_SC_EEENS5_IJNSA_ILi0EEESV_SV_EEEEENS5_IJNS4_10UnderscoreESY_SY_EEEEENS4_18SM100_TMA_2SM_LOADENS4_14ComposedLayoutINS4_7SwizzleILi3ELi4ELi3EEENS4_18smem_ptr_flag_bitsILi16EEENST_INS5_IJNSA_ILi8EEESH_EEENS5_IJSH_SC_EEEEEEEvNS4_8identityES11_S1B_vS1C_EENS_8epilogue10collective18CollectiveEpilogueINS1E_23Sm100TmaWarpSpecializedILi4ELi2ELi32ELb1ELb0EEEJNS5_IJSH_SG_SH_EEENS5_IJNST_ISH_SC_EENST_INS5_IJNSA_ILi32EEESB_EEENS5_IJSC_SF_EEEEEEEESJ_SK_SJ_SK_NS1E_6fusion15FusionCallbacksIS1I_NS1Q_13LinCombEltActINS1E_6thread4SiLuESJ_fSJ_fLNS_15FloatRoundStyleE2EEES1J_S1P_JEEENS4_5SM1004TMEM4LOAD26SM100_TMEM_LOAD_32dp32b32xENS4_13SM90_TMA_LOADENS12_INS13_ILi2ELi4ELi3EEES16_NST_INS5_IJS17_S1L_EEENS5_IJS1L_SC_EEEEEEENS4_39AutoVectorizingCopyWithAssumedAlignmentILi128EEENS4_14SM90_TMA_STOREES27_S29_S29_EEEvvEEEEvNT_6ParamsE,(.L_x_294 - _ZN7cutlass13device_kernelINS_4gemm6kernel13GemmUniversalIN4cute5tupleIJiiiiEEENS1_10collective13CollectiveMmaINS1_35MainloopSm100TmaUmmaWarpSpecializedILi8ELi2ELi4ENS5_IJNS4_1CILi2EEENSA_ILi1EEESC_EEEEENS5_IJNSA_ILi128EEENSA_ILi256EEENSA_ILi64EEEEEENS_10bfloat16_tENS5_IJlSC_lEEESJ_SK_NS4_8TiledMMAINS4_8MMA_AtomIJNS4_26SM100_MMA_F16BF16_2x1SM_SSISJ_SJ_fLi128ELi256ELNS4_4UMMA5MajorE0ELSP_0ELNSO_7ScaleInE0ELSQ_0EEEEEENS4_6LayoutINS5_IJSC_SC_SC_EEENS5_IJNSA_ILi0EEESV_SV_EEEEENS5_IJNS4_10UnderscoreESY_SY_EEEEENS4_18SM100_TMA_2SM_LOADENS4_14ComposedLayoutINS4_7SwizzleILi3ELi4ELi3EEENS4_18smem_ptr_flag_bitsILi16EEENST_INS5_IJNSA_ILi8EEESH_EEENS5_IJSH_SC_EEEEEEEvNS4_8identityES11_S1B_vS1C_EENS_8epilogue10collective18CollectiveEpilogueINS1E_23Sm100TmaWarpSpecializedILi4ELi2ELi32ELb1ELb0EEEJNS5_IJSH_SG_SH_EEENS5_IJNST_ISH_SC_EENST_INS5_IJNSA_ILi32EEESB_EEENS5_IJSC_SF_EEEEEEEESJ_SK_SJ_SK_NS1E_6fusion15FusionCallbacksIS1I_NS1Q_13LinCombEltActINS1E_6thread4SiLuESJ_fSJ_fLNS_15FloatRoundStyleE2EEES1J_S1P_JEEENS4_5SM1004TMEM4LOAD26SM100_TMEM_LOAD_32dp32b32xENS4_13SM90_TMA_LOADENS12_INS13_ILi2ELi4ELi3EEES16_NST_INS5_IJS17_S1L_EEENS5_IJS1L_SC_EEEEEEENS4_39AutoVectorizingCopyWithAssumedAlignmentILi128EEENS4_14SM90_TMA_STOREES27_S29_S29_EEEvvEEEEvNT_6ParamsE)
        .other          _ZN7cutlass13device_kernelINS_4gemm6kernel13GemmUniversalIN4cute5tupleIJiiiiEEENS1_10collective13CollectiveMmaINS1_35MainloopSm100TmaUmmaWarpSpecializedILi8ELi2ELi4ENS5_IJNS4_1CILi2EEENSA_ILi1EEESC_EEEEENS5_IJNSA_ILi128EEENSA_ILi256EEENSA_ILi64EEEEEENS_10bfloat16_tENS5_IJlSC_lEEESJ_SK_NS4_8TiledMMAINS4_8MMA_AtomIJNS4_26SM100_MMA_F16BF16_2x1SM_SSISJ_SJ_fLi128ELi256ELNS4_4UMMA5MajorE0ELSP_0ELNSO_7ScaleInE0ELSQ_0EEEEEENS4_6LayoutINS5_IJSC_SC_SC_EEENS5_IJNSA_ILi0EEESV_SV_EEEEENS5_IJNS4_10UnderscoreESY_SY_EEEEENS4_18SM100_TMA_2SM_LOADENS4_14ComposedLayoutINS4_7SwizzleILi3ELi4ELi3EEENS4_18smem_ptr_flag_bitsILi16EEENST_INS5_IJNSA_ILi8EEESH_EEENS5_IJSH_SC_EEEEEEEvNS4_8identityES11_S1B_vS1C_EENS_8epilogue10collective18CollectiveEpilogueINS1E_23Sm100TmaWarpSpecializedILi4ELi2ELi32ELb1ELb0EEEJNS5_IJSH_SG_SH_EEENS5_IJNST_ISH_SC_EENST_INS5_IJNSA_ILi32EEESB_EEENS5_IJSC_SF_EEEEEEEESJ_SK_SJ_SK_NS1E_6fusion15FusionCallbacksIS1I_NS1Q_13LinCombEltActINS1E_6thread4SiLuESJ_fSJ_fLNS_15FloatRoundStyleE2EEES1J_S1P_JEEENS4_5SM1004TMEM4LOAD26SM100_TMEM_LOAD_32dp32b32xENS4_13SM90_TMA_LOADENS12_INS13_ILi2ELi4ELi3EEES16_NST_INS5_IJS17_S1L_EEENS5_IJS1L_SC_EEEEEEENS4_39AutoVectorizingCopyWithAssumedAlignmentILi128EEENS4_14SM90_TMA_STOREES27_S29_S29_EEEvvEEEEvNT_6ParamsE,@"STO_CUDA_ENTRY STV_DEFAULT"
_ZN7cutlass13device_kernelINS_4gemm6kernel13GemmUniversalIN4cute5tupleIJiiiiEEENS1_10collective13CollectiveMmaINS1_35MainloopSm100TmaUmmaWarpSpecializedILi8ELi2ELi4ENS5_IJNS4_1CILi2EEENSA_ILi1EEESC_EEEEENS5_IJNSA_ILi128EEENSA_ILi256EEENSA_ILi64EEEEEENS_10bfloat16_tENS5_IJlSC_lEEESJ_SK_NS4_8TiledMMAINS4_8MMA_AtomIJNS4_26SM100_MMA_F16BF16_2x1SM_SSISJ_SJ_fLi128ELi256ELNS4_4UMMA5MajorE0ELSP_0ELNSO_7ScaleInE0ELSQ_0EEEEEENS4_6LayoutINS5_IJSC_SC_SC_EEENS5_IJNSA_ILi0EEESV_SV_EEEEENS5_IJNS4_10UnderscoreESY_SY_EEEEENS4_18SM100_TMA_2SM_LOADENS4_14ComposedLayoutINS4_7SwizzleILi3ELi4ELi3EEENS4_18smem_ptr_flag_bitsILi16EEENST_INS5_IJNSA_ILi8EEESH_EEENS5_IJSH_SC_EEEEEEEvNS4_8identityES11_S1B_vS1C_EENS_8epilogue10collective18CollectiveEpilogueINS1E_23Sm100TmaWarpSpecializedILi4ELi2ELi32ELb1ELb0EEEJNS5_IJSH_SG_SH_EEENS5_IJNST_ISH_SC_EENST_INS5_IJNSA_ILi32EEESB_EEENS5_IJSC_SF_EEEEEEEESJ_SK_SJ_SK_NS1E_6fusion15FusionCallbacksIS1I_NS1Q_13LinCombEltActINS1E_6thread4SiLuESJ_fSJ_fLNS_15FloatRoundStyleE2EEES1J_S1P_JEEENS4_5SM1004TMEM4LOAD26SM100_TMEM_LOAD_32dp32b32xENS4_13SM90_TMA_LOADENS12_INS13_ILi2ELi4ELi3EEES16_NST_INS5_IJS17_S1L_EEENS5_IJS1L_SC_EEEEEEENS4_39AutoVectorizingCopyWithAssumedAlignmentILi128EEENS4_14SM90_TMA_STOREES27_S29_S29_EEEvvEEEEvNT_6ParamsE:
[----:B------:R-:W1:Y:S01]  /*0000*/  LDC R1, c[0x0][0x37c] ;  /* 0x0000df00ff017b82 */ /* 0x000e620000000800 */
[----:B------:R-:W2:Y:S01]  /*0010*/  S2R R153, SR_TID.X ;  /* 0x0000000000997919 */ /* 0x000ea20000002100 */
[----:B------:R-:W3:Y:S06]  /*0020*/  LDCU.64 UR8, c[0x0][0x890] ;  /* 0x00011200ff0877ac */ /* 0x000eec0008000a00 */
[----:B------:R-:W4:Y:S01]  /*0030*/  S2UR UR37, SR_CgaCtaId ;  /* 0x00000000002579c3 */ /* 0x000f220000008800 */
[----:B------:R-:W-:Y:S02]  /*0040*/  PRMT R133, RZ, 0x7610, R133 ;  /* 0x00007610ff857816 */ /* 0x000fe40000000085 */
[----:B------:R-:W-:Y:S01]  /*0050*/  ELECT P0, URZ, PT ;  /* 0x0000000000ff782f */ /* 0x000fe20003800000 */
[----:B------:R-:W1:Y:S01]  /*0060*/  LDCU.64 UR38, c[0x0][0x358] ;  /* 0x00006b00ff2677ac */ /* 0x000e620008000a00 */
[----:B---3--:R-:W-:-:S04]  /*0070*/  UISETP.NE.U32.AND UP2, UPT, UR8, URZ, UPT ;  /* 0x000000ff0800728c */ /* 0x008fc8000bf45070 */
[----:B------:R-:W-:Y:S02]  /*0080*/  UISETP.NE.AND.EX UP2, UPT, UR9, URZ, UPT, UP2 ;  /* 0x000000ff0900728c */ /* 0x000fe4000bf45320 */
[----:B----4-:R-:W-:Y:S02]  /*0090*/  ULOP3.LUT UR5, UR37, 0x1, URZ, 0xc0, !UPT ;  /* 0x0000000125057892 */ /* 0x010fe4000f8ec0ff */
[----:B------:R-:W-:Y:S01]  /*00a0*/  ULOP3.LUT UR4, UR37, 0x1, URZ, 0x3c, !UPT ;  /* 0x0000000125047892 */ /* 0x000fe2000f8e3cff */
[----:B--2---:R-:W-:-:S05]  /*00b0*/  SHF.R.U32.HI R156, RZ, 0x5, R153 ;  /* 0x00000005ff9c7819 */ /* 0x004fca0000011699 */
[----:B------:R-:W2:Y:S02]  /*00c0*/  SHFL.IDX PT, R0, R156, RZ, 0x1f ;  /* 0x00001fff9c007589 */ /* 0x000ea400000e0000 */
[----:B--2---:R-:W-:Y:S01]  /*00d0*/  R2UR UR10, R0 ;  /* 0x00000000000a72ca */ /* 0x004fe200000e0000 */
[----:B-1----:R-:W-:Y:S05]  /*00e0*/  BRA.U UP2, `(.L_x_0) ;  /* 0x00000001022c7547 */ /* 0x002fea000b800000 */
[----:B------:R-:W1:Y:S02]  /*00f0*/  LDCU.64 UR6, c[0x0][0x888] ;  /* 0x00011100ff0677ac */ /* 0x000e640008000a00 */
[----:B-1----:R-:W-:-:S04]  /*0100*/  UISETP.NE.U32.AND UP0, UPT, UR6, URZ, UPT ;  /* 0x000000ff0600728c */ /* 0x002fc8000bf05070 */
[----:B------:R-:W-:-:S09]  /*0110*/  UISETP.NE.AND.EX UP0, UPT, UR7, URZ, UPT, UP0 ;  /* 0x000000ff0700728c */ /* 0x000fd2000bf05300 */
[----:B------:R-:W-:Y:S05]  /*0120*/  BRA.U !UP0, `(.L_x_1) ;  /* 0x0000000108107547 */ /* 0x000fea000b800000 */
[----:B------:R-:W1:Y:S02]  /*0130*/  LDC.64 R2, c[0x0][0x888] ;  /* 0x00022200ff027b82 */ /* 0x000e640000000a00 */
[----:B-1----:R1:W5:Y:S01]  /*0140*/  LDG.E R91, desc[UR38][R2.64] ;  /* 0x00000026025b7981 */ /* 0x002362000c1e1900 */
[----:B------:R-:W-:Y:S01]  /*0150*/  HFMA2 R133, -RZ, RZ, 0, 5.9604644775390625e-08 ;  /* 0x00000001ff857431 */ /* 0x000fe200000001ff */
[----:B------:R-:W-:Y:S05]  /*0160*/  BRA `(.L_x_0) ;  /* 0x00000000000c7947 */ /* 0x000fea0003800000 */
.L_x_1:
[----:B------:R-:W1:Y:S01]  /*0170*/  LDCU UR6, c[0x0][0x880] ;  /* 0x00011000ff0677ac */ /* 0x000e620008000800 */
[----:B------:R-:W-:Y:S01]  /*0180*/  HFMA2 R133, -RZ, RZ, 0, 5.9604644775390625e-08 ;  /* 0x00000001ff857431 */ /* 0x000fe200000001ff */
[----:B-1----:R-:W-:-:S07]  /*0190*/  MOV R91, UR6 ;  /* 0x00000006005b7c02 */ /* 0x002fce0008000f00 */
.L_x_0:
[----:B------:R-:W2:Y:S02]  /*01a0*/  LDCU.64 UR6, c[0x0][0x8b0] ;  /* 0x00011600ff0677ac */ /* 0x000ea40008000a00 */
[----:B--2---:R-:W-:-:S04]  /*01b0*/  UISETP.NE.U32.AND UP0, UPT, UR6, URZ, UPT ;  /* 0x000000ff0600728c */ /* 0x004fc8000bf05070 */
[----:B------:R-:W-:-:S09]  /*01c0*/  UISETP.NE.AND.EX UP0, UPT, UR7, URZ, UPT, UP0 ;  /* 0x000000ff0700728c */ /* 0x000fd2000bf05300 */
[----:B------:R-:W-:Y:S05]  /*01d0*/  BRA.U UP0, `(.L_x_2) ;  /* 0x0000000100247547 */ /* 0x000fea000b800000 */
[----:B------:R-:W2:Y:S02]  /*01e0*/  LDCU.64 UR6, c[0x0][0x8a8] ;  /* 0x00011500ff0677ac */ /* 0x000ea40008000a00 */
[----:B--2---:R-:W-:-:S04]  /*01f0*/  UISETP.NE.U32.AND UP0, UPT, UR6, URZ, UPT ;  /* 0x000000ff0600728c */ /* 0x004fc8000bf05070 */
[----:B------:R-:W-:-:S09]  /*0200*/  UISETP.NE.AND.EX UP0, UPT, UR7, URZ, UPT, UP0 ;  /* 0x000000ff0700728c */ /* 0x000fd2000bf05300 */
[----:B------:R-:W-:Y:S05]  /*0210*/  BRA.U !UP0, `(.L_x_3) ;  /* 0x00000001080c7547 */ /* 0x000fea000b800000 */
[----:B-1----:R-:W1:Y:S02]  /*0220*/  LDC.64 R2, c[0x0][0x8a8] ;  /* 0x00022a00ff027b82 */ /* 0x002e640000000a00 */
[----:B-1----:R2:W5:Y:S01]  /*0230*/  LDG.E R71, desc[UR38][R2.64] ;  /* 0x0000002602477981 */ /* 0x002562000c1e1900 */
[----:B------:R-:W-:Y:S05]  /*0240*/  BRA `(.L_x_2) ;  /* 0x0000000000087947 */ /* 0x000fea0003800000 */
.L_x_3:
[----:B------:R-:W2:Y:S02]  /*0250*/  LDCU UR6, c[0x0][0x8a0] ;  /* 0x00011400ff0677ac */ /* 0x000ea40008000800 */
[----:B--2---:R-:W-:Y:S02]  /*0260*/  MOV R71, UR6 ;  /* 0x0000000600477c02 */ /* 0x004fe40008000f00 */
.L_x_2:
[----:B------:R-:W-:Y:S01]  /*0270*/  IMAD.U32 R0, RZ, RZ, UR10 ;  /* 0x0000000aff007e24 */ /* 0x000fe2000f8e00ff */
[----:B------:R-:W-:Y:S04]  /*0280*/  BSSY.RECONVERGENT B0, `(.L_x_4) ;  /* 0x000000c000007945 */ /* 0x000fe80003800200 */
[C---:B------:R-:W-:Y:S02]  /*0290*/  ISETP.NE.OR P2, PT, R0.reuse, 0x1, !P0 ;  /* 0x000000010000780c */ /* 0x040fe40004745670 */
[----:B------:R-:W-:-:S11]  /*02a0*/  ISETP.NE.OR P1, PT, R0, 0x3, !P0 ;  /* 0x000000030000780c */ /* 0x000fd60004725670 */
[----:B------:R-:W-:Y:S05]  /*02b0*/  @P2 BRA `(.L_x_5) ;  /* 0x0000000000202947 */ /* 0x000fea0003800000 */
[----:B------:R-:W3:Y:S02]  /*02c0*/  LDCU.64 UR6, c[0x0][0x348] ;  /* 0x00006900ff0677ac */ /* 0x000ee40008000a00 */
[----:B---3--:R-:W-:Y:S02]  /*02d0*/  UIADD3 UR12, UP1, UPT, UR6, 0x80, URZ ;  /* 0x00000080060c7890 */ /* 0x008fe4000ff3e0ff */
[----:B------:R-:W-:Y:S02]  /*02e0*/  UIADD3 UR6, UP0, UPT, UR6, 0x180, URZ ;  /* 0x0000018006067890 */ /* 0x000fe4000ff1e0ff */
[----:B------:R-:W-:Y:S02]  /*02f0*/  UIADD3.X UR13, UPT, UPT, URZ, UR7, URZ, UP1, !UPT ;  /* 0x00000007ff0d7290 */ /* 0x000fe40008ffe4ff */
[----:B------:R-:W-:-:S07]  /*0300*/  UIADD3.X UR7, UPT, UPT, URZ, UR7, URZ, UP0, !UPT ;  /* 0x00000007ff077290 */ /* 0x000fce00087fe4ff */
[----:B------:R3:W-:Y:S02]  /*0310*/  UTMACCTL.PF [UR12] ;  /* 0x000000000c0079b9 */ /* 0x0007e40008040000 */
[----:B------:R3:W-:Y:S02]  /*0320*/  UTMACCTL.PF [UR6] ;  /* 0x00000000060079b9 */ /* 0x0007e40008040000 */
[----:B---3--:R-:W-:Y:S01]  /*0330*/  NOP ;  /* 0x0000000000007918 */ /* 0x008fe20000000000 */
.L_x_5:
[----:B------:R-:W-:Y:S05]  /*0340*/  BSYNC.RECONVERGENT B0 ;  /* 0x0000000000007941 */ /* 0x000fea0003800200 */
.L_x_4:
[----:B------:R-:W-:Y:S04]  /*0350*/  BSSY.RECONVERGENT B0, `(.L_x_6) ;  /* 0x000000a000007945 */ /* 0x000fe80003800200 */
        /* <DEDUP_REMOVED lines=9> */
.L_x_7:
[----:B------:R-:W-:Y:S05]  /*03f0*/  BSYNC.RECONVERGENT B0 ;  /* 0x0000000000007941 */ /* 0x000fea0003800200 */
.L_x_6:
[----:B------:R-:W3:Y:S01]  /*0400*/  LDCU.64 UR6, c[0x0][0x888] ;  /* 0x00011100ff0677ac */ /* 0x000ee20008000a00 */
[----:B------:R-:W-:Y:S02]  /*0410*/  UISETP.EQ.U32.AND UP1, UPT, UR8, URZ, UPT ;  /* 0x000000ff0800728c */ /* 0x000fe4000bf22070 */
[----:B------:R-:W-:Y:S02]  /*0420*/  UPLOP3.LUT UP5, UPT, UPT, UPT, UPT, 0x40, 0x4 ;  /* 0x000000000004789c */ /* 0x000fe40003fae870 */
[----:B---3--:R-:W-:-:S04]  /*0430*/  UISETP.NE.U32.AND UP0, UPT, UR6, URZ, UPT ;  /* 0x000000ff0600728c */ /* 0x008fc8000bf05070 */
[----:B------:R-:W-:-:S04]  /*0440*/  UISETP.NE.AND.EX UP0, UPT, UR7, URZ, UPT, UP0 ;  /* 0x000000ff0700728c */ /* 0x000fc8000bf05300 */
[----:B------:R-:W-:-:S04]  /*0450*/  UISETP.EQ.OR.EX UP3, UPT, UR9, URZ, !UP0, UP1 ;  /* 0x000000ff0900728c */ /* 0x000fc8000c762710 */
[----:B------:R-:W-:-:S05]  /*0460*/  UP2UR UR45, UPR, URZ, 0x8 ;  /* 0x00000008ff2d7883 */ /* 0x000fca0008000000 */
[----:B------:R-:W-:Y:S07]  /*0470*/  BRA.U !UP3, `(.L_x_8) ;  /* 0x000000010b147547 */ /* 0x000fee000b800000 */
[----:B------:R-:W-:Y:S01]  /*0480*/  PLOP3.LUT P2, PT, PT, PT, UP2, 0x80, 0x8 ;  /* 0x000000000008781c */ /* 0x000fe20003f4f028 */
[----:B------:R-:W-:-:S12]  /*0490*/  UPLOP3.LUT UP5, UPT, UPT, UPT, UP0, 0x40, 0x4 ;  /* 0x000000000004789c */ /* 0x000fd80003fae800 */
[----:B-----5:R-:W-:-:S13]  /*04a0*/  @!P2 FSETP.EQ.AND P1, PT, R91, RZ, PT ;  /* 0x000000ff5b00a20b */ /* 0x020fda0003f22000 */
[----:B------:R-:W-:Y:S01]  /*04b0*/  @!P2 VOTEU.ANY UP1, P1 ;  /* 0x0000000000ffa886 */ /* 0x000fe20000820100 */
[----:B------:R-:W-:-:S11]  /*04c0*/  @!UP2 UPLOP3.LUT UP5, UPT, UPT, UPT, UP1, 0x80, 0x8 ;  /* 0x000000000008a89c */ /* 0x000fd60003faf010 */
.L_x_8:
[----:B------:R-:W3:Y:S01]  /*04d0*/  SHFL.IDX PT, R0, R156, RZ, 0x1f ;  /* 0x00001fff9c007589 */ /* 0x000ee200000e0000 */
[----:B------:R-:W-:-:S04]  /*04e0*/  UISETP.NE.AND UP1, UPT, UR10, 0x2, UPT ;  /* 0x000000020a00788c */ /* 0x000fc8000bf25270 */
[----:B------:R-:W-:Y:S02]  /*04f0*/  UISETP.EQ.AND UP2, UPT, UR5, URZ, !UP1 ;  /* 0x000000ff0500728c */ /* 0x000fe4000cf42270 */
[----:B------:R-:W-:-:S04]  /*0500*/  USEL UR6, URZ, 0x1, UP1 ;  /* 0x00000001ff067887 */ /* 0x000fc80008800000 */
[----:B------:R-:W-:Y:S02]  /*0510*/  PLOP3.LUT P5, PT, P0, PT, UP2, 0x80, 0x8 ;  /* 0x000000000008781c */ /* 0x000fe400007af028 */
[----:B---3--:R-:W-:-:S13]  /*0520*/  ISETP.NE.AND P1, PT, R0, RZ, PT ;  /* 0x000000ff0000720c */ /* 0x008fda0003f25270 */
[----:B------:R-:W-:Y:S05]  /*0530*/  @P1 BRA `(.L_x_9) ;  /* 0x0000000000641947 */ /* 0x000fea0003800000 */
[----:B------:R-:W-:Y:S01]  /*0540*/  UMOV UR8, 0x400 ;  /* 0x0000040000087882 */ /* 0x000fe20000000000 */
[----:B------:R-:W-:Y:S01]  /*0550*/  UMOV UR7, 0x1 ;  /* 0x0000000100077882 */ /* 0x000fe20000000000 */
[----:B------:R-:W-:Y:S02]  /*0560*/  ULEA UR8, UR37, UR8, 0x18 ;  /* 0x0000000825087291 */ /* 0x000fe4000f8ec0ff */
[----:B------:R-:W-:-:S04]  /*0570*/  UIADD3 UR12, UPT, UPT, -UR7, 0x100000, URZ ;  /* 0x00100000070c7890 */ /* 0x000fc8000fffe1ff */
[----:B------:R-:W-:Y:S02]  /*0580*/  USHF.L.U32 UR13, UR12, 0xb, URZ ;  /* 0x0000000b0c0d7899 */ /* 0x000fe400080006ff */
[----:B------:R-:W-:Y:S01]  /*0590*/  USHF.L.U32 UR12, UR12, 0x1, URZ ;  /* 0x000000010c0c7899 */ /* 0x000fe200080006ff */
[----:B------:R-:W-:Y:S01]  /*05a0*/  ELECT P1, URZ, PT ;  /* 0x0000000000ff782f */ /* 0x000fe20003820000 */
[----:B------:R-:W3:Y:S10]  /*05b0*/  FENCE.VIEW.ASYNC.S ;  /* 0x00000000000073c6 */ /* 0x000ef40000000000 */
[----:B---3--:R3:W4:Y:S01]  /*05c0*/  SYNCS.EXCH.64 URZ, [UR8], UR12 ;  /* 0x0000000c08ff75b2 */ /* 0x0087220008000100 */
[----:B------:R3:W1:Y:S01]  /*05d0*/  SYNCS.EXCH.64 URZ, [UR8+0x40], UR12 ;  /* 0x0000400c08ff75b2 */ /* 0x0006620008000100 */
        /* <DEDUP_REMOVED lines=13> */
[----:B------:R3:W1:Y:S02]  /*06b0*/  SYNCS.EXCH.64 URZ, [UR8+0x78], UR12 ;  /* 0x0000780c08ff75b2 */ /* 0x0006640008000100 */
[----:B---3--:R-:W-:Y:S01]  /*06c0*/  NOP ;  /* 0x0000000000007918 */ /* 0x008fe20000000000 */
.L_x_9:
[----:B------:R-:W3:Y:S01]  /*06d0*/  SHFL.IDX PT, R0, R156, RZ, 0x1f ;  /* 0x00001fff9c007589 */ /* 0x000ee200000e0000 */
[----:B------:R-:W-:Y:S01]  /*06e0*/  NOP ;  /* 0x0000000000007918 */ /* 0x000fe20000000000 */
[----:B---3--:R-:W-:-:S13]  /*06f0*/  ISETP.NE.AND P1, PT, R0, 0x1, PT ;  /* 0x000000010000780c */ /* 0x008fda0003f25270 */
[----:B------:R-:W-:Y:S05]  /*0700*/  @P1 BRA `(.L_x_10) ;  /* 0x0000000000541947 */ /* 0x000fea0003800000 */
[----:B------:R-:W-:Y:S01]  /*0710*/  UMOV UR9, 0x400 ;  /* 0x0000040000097882 */ /* 0x000fe20000000000 */
[----:B------:R-:W-:Y:S01]  /*0720*/  UMOV UR8, 0x20 ;  /* 0x0000002000087882 */ /* 0x000fe20000000000 */
[----:B------:R-:W-:Y:S01]  /*0730*/  UMOV UR7, 0x80 ;  /* 0x0000008000077882 */ /* 0x000fe20000000000 */
[----:B------:R-:W-:Y:S02]  /*0740*/  ULEA UR9, UR37, UR9, 0x18 ;  /* 0x0000000925097291 */ /* 0x000fe4000f8ec0ff */
[----:B------:R-:W-:-:S04]  /*0750*/  UIADD3 UR12, UPT, UPT, -UR8, 0x100000, URZ ;  /* 0x00100000080c7890 */ /* 0x000fc8000fffe1ff */
[----:B------:R-:W-:Y:S02]  /*0760*/  USHF.L.U32 UR13, UR12, 0xb, URZ ;  /* 0x0000000b0c0d7899 */ /* 0x000fe400080006ff */
[----:B------:R-:W-:Y:S02]  /*0770*/  USHF.L.U32 UR12, UR12, 0x1, URZ ;  /* 0x000000010c0c7899 */ /* 0x000fe400080006ff */
[----:B------:R-:W-:-:S04]  /*0780*/  UIADD3 UR14, UPT, UPT, -UR7, 0x100000, URZ ;  /* 0x00100000070e7890 */ /* 0x000fc8000fffe1ff */
[----:B------:R-:W-:Y:S02]  /*0790*/  USHF.L.U32 UR15, UR14, 0xb, URZ ;  /* 0x0000000b0e0f7899 */ /* 0x000fe400080006ff */
[----:B------:R-:W-:Y:S01]  /*07a0*/  USHF.L.U32 UR14, UR14, 0x1, URZ ;  /* 0x000000010e0e7899 */ /* 0x000fe200080006ff */
[----:B------:R-:W-:Y:S01]  /*07b0*/  ELECT P1, URZ, PT ;  /* 0x0000000000ff782f */ /* 0x000fe20003820000 */
[----:B------:R-:W3:Y:S02]  /*07c0*/  FENCE.VIEW.ASYNC.S ;  /* 0x00000000000073c6 */ /* 0x000ee40000000000 */
[----:B---3--:R3:W1:Y:S08]  /*07d0*/  SYNCS.EXCH.64 URZ, [UR9+0x80], UR12 ;  /* 0x0000800c09ff75b2 */ /* 0x0086700008000100 */
[----:B------:R3:W1:Y:S01]  /*07e0*/  SYNCS.EXCH.64 URZ, [UR9+0xa0], UR14 ;  /* 0x0000a00e09ff75b2 */ /* 0x0006620008000100 */
[----:B------:R3:W1:Y:S01]  /*07f0*/  SYNCS.EXCH.64 URZ, [UR9+0x88], UR12 ;  /* 0x0000880c09ff75b2 */ /* 0x0006620008000100 */
[----:B------:R3:W1:Y:S01]  /*0800*/  SYNCS.EXCH.64 URZ, [UR9+0xa8], UR14 ;  /* 0x0000a80e09ff75b2 */ /* 0x0006620008000100 */
[----:B------:R3:W1:Y:S01]  /*0810*/  SYNCS.EXCH.64 URZ, [UR9+0x90], UR12 ;  /* 0x0000900c09ff75b2 */ /* 0x0006620008000100 */
[----:B------:R3:W1:Y:S01]  /*0820*/  SYNCS.EXCH.64 URZ, [UR9+0xb0], UR14 ;  /* 0x0000b00e09ff75b2 */ /* 0x0006620008000100 */
[----:B------:R3:W1:Y:S01]  /*0830*/  SYNCS.EXCH.64 URZ, [UR9+0x98], UR12 ;  /* 0x0000980c09ff75b2 */ /* 0x0006620008000100 */
[----:B------:R3:W1:Y:S01]  /*0840*/  SYNCS.EXCH.64 URZ, [UR9+0xb8], UR14 ;  /* 0x0000b80e09ff75b2 */ /* 0x0006620008000100 */
[----:B------:R-:W-:Y:S01]  /*0850*/  NOP ;  /* 0x0000000000007918 */ /* 0x000fe20000000000 */
.L_x_10:
[----:B------:R-:W2:Y:S01]  /*0860*/  SHFL.IDX PT, R0, R156, RZ, 0x1f ;  /* 0x00001fff9c007589 */ /* 0x000ea200000e0000 */
[----:B------:R-:W-:Y:S01]  /*0870*/  NOP ;  /* 0x0000000000007918 */ /* 0x000fe20000000000 */
[----:B--2---:R-:W-:-:S13]  /*0880*/  ISETP.NE.AND P1, PT, R0, 0x3, PT ;  /* 0x000000030000780c */ /* 0x004fda0003f25270 */
[----:B------:R-:W-:Y:S05]  /*0890*/  @P1 BRA `(.L_x_11) ;  /* 0x00000000002c1947 */ /* 0x000fea0003800000 */
[----:B------:R-:W-:Y:S01]  /*08a0*/  UMOV UR8, 0x400 ;  /* 0x0000040000087882 */ /* 0x000fe20000000000 */
[----:B------:R-:W-:Y:S01]  /*08b0*/  UMOV UR7, 0x20 ;  /* 0x0000002000077882 */ /* 0x000fe20000000000 */
[----:B------:R-:W-:Y:S02]  /*08c0*/  ULEA UR8, UR37, UR8, 0x18 ;  /* 0x0000000825087291 */ /* 0x000fe4000f8ec0ff */
[----:B---3--:R-:W-:-:S04]  /*08d0*/  UIADD3 UR12, UPT, UPT, -UR7, 0x100000, URZ ;  /* 0x00100000070c7890 */ /* 0x008fc8000fffe1ff */
[----:B------:R-:W-:Y:S02]  /*08e0*/  USHF.L.U32 UR13, UR12, 0xb, URZ ;  /* 0x0000000b0c0d7899 */ /* 0x000fe400080006ff */
[----:B------:R-:W-:Y:S01]  /*08f0*/  USHF.L.U32 UR12, UR12, 0x1, URZ ;  /* 0x000000010c0c7899 */ /* 0x000fe200080006ff */
[----:B------:R-:W-:Y:S01]  /*0900*/  ELECT P1, URZ, PT ;  /* 0x0000000000ff782f */ /* 0x000fe20003820000 */
[----:B------:R-:W2:Y:S10]  /*0910*/  FENCE.VIEW.ASYNC.S ;  /* 0x00000000000073c6 */ /* 0x000eb40000000000 */
[----:B--2---:R2:W3:Y:S01]  /*0920*/  SYNCS.EXCH.64 URZ, [UR8+0xc0], UR12 ;  /* 0x0000c00c08ff75b2 */ /* 0x0044e20008000100 */
[----:B------:R2:W1:Y:S01]  /*0930*/  SYNCS.EXCH.64 URZ, [UR8+0xc8], UR12 ;  /* 0x0000c80c08ff75b2 */ /* 0x0004620008000100 */
[----:B------:R-:W-:Y:S01]  /*0940*/  NOP ;  /* 0x0000000000007918 */ /* 0x000fe20000000000 */
.L_x_11:
[----:B------:R-:W4:Y:S01]  /*0950*/  SHFL.IDX PT, R0, R156, RZ, 0x1f ;  /* 0x00001fff9c007589 */ /* 0x000f2200000e0000 */
[----:B------:R-:W-:Y:S01]  /*0960*/  NOP ;  /* 0x0000000000007918 */ /* 0x000fe20000000000 */
[----:B----4-:R-:W-:-:S13]  /*0970*/  ISETP.NE.AND P1, PT, R0, 0x4, PT ;  /* 0x000000040000780c */ /* 0x010fda0003f25270 */
[----:B------:R-:W-:Y:S05]  /*0980*/  @P1 BRA `(.L_x_12) ;  /* 0x0000000000481947 */ /* 0x000fea0003800000 */
[----:B---3--:R-:W-:Y:S01]  /*0990*/  UMOV UR9, 0x1a0 ;  /* 0x000001a000097882 */ /* 0x008fe20000000000 */
[----:B--2---:R-:W-:Y:S01]  /*09a0*/  UMOV UR8, 0x400 ;  /* 0x0000040000087882 */ /* 0x004fe20000000000 */
[----:B------:R-:W-:Y:S01]  /*09b0*/  USEL UR9, UR9, 0x1e0, UP5 ;  /* 0x000001e009097887 */ /* 0x000fe2000a800000 */
        /* <DEDUP_REMOVED lines=9> */
[----:B------:R-:W2:Y:S02]  /*0a50*/  FENCE.VIEW.ASYNC.S ;  /* 0x00000000000073c6 */ /* 0x000ea40000000000 */
[----:B--2---:R4:W2:Y:S08]  /*0a60*/  SYNCS.EXCH.64 URZ, [UR8+0xd0], UR12 ;  /* 0x0000d00c08ff75b2 */ /* 0x0048b00008000100 */
[----:B------:R4:W3:Y:S01]  /*0a70*/  SYNCS.EXCH.64 URZ, [UR8+0xe0], UR14 ;  /* 0x0000e00e08ff75b2 */ /* 0x0008e20008000100 */
[----:B------:R4:W1:Y:S01]  /*0a80*/  SYNCS.EXCH.64 URZ, [UR8+0xd8], UR12 ;  /* 0x0000d80c08ff75b2 */ /* 0x0008620008000100 */
[----:B------:R4:W1:Y:S02]  /*0a90*/  SYNCS.EXCH.64 URZ, [UR8+0xe8], UR14 ;  /* 0x0000e80e08ff75b2 */ /* 0x0008640008000100 */
[----:B----4-:R-:W-:Y:S01]  /*0aa0*/  NOP ;  /* 0x0000000000007918 */ /* 0x010fe20000000000 */
.L_x_12:
[----:B------:R-:W4:Y:S01]  /*0ab0*/  SHFL.IDX PT, R0, R156, RZ, 0x1f ;  /* 0x00001fff9c007589 */ /* 0x000f2200000e0000 */
[----:B------:R-:W-:Y:S01]  /*0ac0*/  NOP ;  /* 0x0000000000007918 */ /* 0x000fe20000000000 */
[----:B----4-:R-:W-:-:S13]  /*0ad0*/  ISETP.NE.AND P1, PT, R0, 0x5, PT ;  /* 0x000000050000780c */ /* 0x010fda0003f25270 */
[----:B------:R-:W-:Y:S05]  /*0ae0*/  @P1 BRA `(.L_x_13) ;  /* 0x0000000000541947 */ /* 0x000fea0003800000 */
[----:B---3--:R-:W-:Y:S01]  /*0af0*/  UMOV UR9, 0x400 ;  /* 0x0000040000097882 */ /* 0x008fe20000000000 */
[----:B--2---:R-:W-:Y:S01]  /*0b00*/  UMOV UR8, 0x1 ;  /* 0x0000000100087882 */ /* 0x004fe20000000000 */
        /* <DEDUP_REMOVED lines=13> */
[----:B------:R4:W1:Y:S01]  /*0be0*/  SYNCS.EXCH.64 URZ, [UR9+0x118], UR14 ;  /* 0x0001180e09ff75b2 */ /* 0x0008620008000100 */
[----:B------:R4:W1:Y:S01]  /*0bf0*/  SYNCS.EXCH.64 URZ, [UR9+0x100], UR12 ;  /* 0x0001000c09ff75b2 */ /* 0x0008620008000100 */
[----:B------:R4:W1:Y:S01]  /*0c00*/  SYNCS.EXCH.64 URZ, [UR9+0x120], UR14 ;  /* 0x0001200e09ff75b2 */ /* 0x0008620008000100 */
[----:B------:R4:W1:Y:S01]  /*0c10*/  SYNCS.EXCH.64 URZ, [UR9+0x108], UR12 ;  /* 0x0001080c09ff75b2 */ /* 0x0008620008000100 */
[----:B------:R4:W1:Y:S02]  /*0c20*/  SYNCS.EXCH.64 URZ, [UR9+0x128], UR14 ;  /* 0x0001280e09ff75b2 */ /* 0x0008640008000100 */
[----:B----4-:R-:W-:Y:S01]  /*0c30*/  NOP ;  /* 0x0000000000007918 */ /* 0x010fe20000000000 */
.L_x_13:
[----:B------:R-:W4:Y:S01]  /*0c40*/  SHFL.IDX PT, R0, R156, RZ, 0x1f ;  /* 0x00001fff9c007589 */ /* 0x000f2200000e0000 */
[----:B------:R-:W-:Y:S01]  /*0c50*/  ISETP.NE.OR P0, PT, RZ, UR10, !P0 ;  /* 0x0000000aff007c0c */ /* 0x000fe2000c705670 */
[----:B------:R-:W-:Y:S01]  /*0c60*/  NOP ;  /* 0x0000000000007918 */ /* 0x000fe20000000000 */
[----:B----4-:R-:W-:-:S13]  /*0c70*/  ISETP.NE.AND P1, PT, R0, 0x3, PT ;  /* 0x000000030000780c */ /* 0x010fda0003f25270 */
[----:B------:R-:W-:Y:S05]  /*0c80*/  @P1 BRA `(.L_x_14) ;  /* 0x0000000000341947 */ /* 0x000fea0003800000 */
[----:B--2---:R-:W-:Y:S01]  /*0c90*/  UMOV UR8, 0x400 ;  /* 0x0000040000087882 */ /* 0x004fe20000000000 */
[----:B------:R-:W-:Y:S01]  /*0ca0*/  UMOV UR7, 0x20 ;  /* 0x0000002000077882 */ /* 0x000fe20000000000 */
[----:B------:R-:W-:Y:S02]  /*0cb0*/  ULEA UR8, UR37, UR8, 0x18 ;  /* 0x0000000825087291 */ /* 0x000fe4000f8ec0ff */
[----:B---3--:R-:W-:-:S04]  /*0cc0*/  UIADD3 UR12, UPT, UPT, -UR7, 0x100000, URZ ;  /* 0x00100000070c7890 */ /* 0x008fc8000fffe1ff */
[----:B------:R-:W-:Y:S02]  /*0cd0*/  USHF.L.U32 UR13, UR12, 0xb, URZ ;  /* 0x0000000b0c0d7899 */ /* 0x000fe400080006ff */
[----:B------:R-:W-:Y:S01]  /*0ce0*/  USHF.L.U32 UR12, UR12, 0x1, URZ ;  /* 0x000000010c0c7899 */ /* 0x000fe200080006ff */
[----:B------:R-:W-:Y:S01]  /*0cf0*/  ELECT P1, URZ, PT ;  /* 0x0000000000ff782f */ /* 0x000fe20003820000 */
[----:B------:R-:W2:Y:S10]  /*0d00*/  FENCE.VIEW.ASYNC.S ;  /* 0x00000000000073c6 */ /* 0x000eb40000000000 */
[----:B--2---:R4:W2:Y:S01]  /*0d10*/  SYNCS.EXCH.64 URZ, [UR8+0x130], UR12 ;  /* 0x0001300c08ff75b2 */ /* 0x0048a20008000100 */
[----:B------:R4:W3:Y:S01]  /*0d20*/  SYNCS.EXCH.64 URZ, [UR8+0x140], UR12 ;  /* 0x0001400c08ff75b2 */ /* 0x0008e20008000100 */
[----:B------:R4:W1:Y:S01]  /*0d30*/  SYNCS.EXCH.64 URZ, [UR8+0x138], UR12 ;  /* 0x0001380c08ff75b2 */ /* 0x0008620008000100 */
[----:B------:R4:W1:Y:S02]  /*0d40*/  SYNCS.EXCH.64 URZ, [UR8+0x148], UR12 ;  /* 0x0001480c08ff75b2 */ /* 0x0008640008000100 */
[----:B----4-:R-:W-:Y:S01]  /*0d50*/  NOP ;  /* 0x0000000000007918 */ /* 0x010fe20000000000 */
.L_x_14:
[----:B------:R-:W-:Y:S01]  /*0d60*/  VOTEU.ALL UP1, P0 ;  /* 0x0000000000ff7886 */ /* 0x000fe20000020000 */
[----:B--2---:R-:W2:Y:S01]  /*0d70*/  LDCU UR8, c[0x0][0x36c] ;  /* 0x00006d80ff0877ac */ /* 0x004ea20008000800 */
[----:B------:R-:W-:Y:S01]  /*0d80*/  NOP ;  /* 0x0000000000007918 */ /* 0x000fe20000000000 */
[----:B------:R-:W-:Y:S01]  /*0d90*/  LOP3.LUT R10, R153, 0x1f, RZ, 0xc0, !PT ;  /* 0x0000001f990a7812 */ /* 0x000fe200078ec0ff */
[----:B---3--:R-:W-:Y:S01]  /*0da0*/  UMOV UR12, 0x20 ;  /* 0x00000020000c7882 */ /* 0x008fe20000000000 */
[----:B------:R-:W-:Y:S01]  /*0db0*/  @!UP1 UMOV UR7, 0x400 ;  /* 0x0000040000079882 */ /* 0x000fe20000000000 */
[----:B------:R-:W-:-:S04]  /*0dc0*/  @!UP1 UIADD3 UR12, UPT, UPT, -UR12, 0x100000, URZ ;  /* 0x001000000c0c9890 */ /* 0x000fc8000fffe1ff */
[----:B------:R-:W-:Y:S02]  /*0dd0*/  @!UP1 USHF.L.U32 UR13, UR12, 0xb, URZ ;  /* 0x0000000b0c0d9899 */ /* 0x000fe400080006ff */
[----:B------:R-:W-:Y:S02]  /*0de0*/  @!UP1 USHF.L.U32 UR12, UR12, 0x1, URZ ;  /* 0x000000010c0c9899 */ /* 0x000fe400080006ff */
[----:B------:R-:W-:Y:S01]  /*0df0*/  @!UP1 ULEA UR7, UR37, UR7, 0x18 ;  /* 0x0000000725079291 */ /* 0x000fe2000f8ec0ff */
[----:B------:R-:W-:Y:S01]  /*0e00*/  VOTEU.ALL UP1, P0 ;  /* 0x0000000000ff7886 */ /* 0x000fe20000020000 */
[----:B------:R-:W-:Y:S01]  /*0e10*/  UISETP.NE.AND UP4, UPT, UR10, URZ, UPT ;  /* 0x000000ff0a00728c */ /* 0x000fe2000bf85270 */
[----:B------:R-:W3:Y:S09]  /*0e20*/  FENCE.VIEW.ASYNC.S ;  /* 0x00000000000073c6 */ /* 0x000ef20000000000 */
[----:B---3--:R3:W4:Y:S01]  /*0e30*/  @!UP1 SYNCS.EXCH.64 URZ, [UR7+0x150], UR12 ;  /* 0x0001500c07ff95b2 */ /* 0x0087220008000100 */
[----:B--2---:R-:W-:-:S09]  /*0e40*/  UISETP.EQ.U32.AND UP1, UPT, UR8, 0x1, UPT ;  /* 0x000000010800788c */ /* 0x004fd2000bf22070 */
[----:B------:R-:W-:Y:S05]  /*0e50*/  BRA.U !UP1, `(.L_x_15) ;  /* 0x0000000109087547 */ /* 0x000fea000b800000 */
[----:B-1--4-:R-:W-:Y:S01]  /*0e60*/  UCGABAR_ARV ;  /* 0x00000000000079c7 */ /* 0x012fe20008000000 */
[----:B------:R-:W-:Y:S05]  /*0e70*/  BRA `(.L_x_16) ;  /* 0x0000000000047947 */ /* 0x000fea0003800000 */
.L_x_15:
[----:B-1--4-:R-:W-:Y:S01]  /*0e80*/  NOP ;  /* 0x0000000000007918 */ /* 0x012fe20000000000 */
.L_x_16:
[----:B------:R-:W1:Y:S01]  /*0e90*/  S2R R22, SR_CTAID.Y ;  /* 0x0000000000167919 */ /* 0x000e620000002600 */
[----:B------:R-:W-:-:S05]  /*0ea0*/  CS2R.32 R132, SR_CgaSize ;  /* 0x0000000000847805 */ /* 0x000fca0000008a00 */
[----:B------:R-:W-:-:S05]  /*0eb0*/  IMAD R132, R132, -0xa0, RZ ;  /* 0xffffff6084847824 */ /* 0x000fca00078e02ff */
[----:B---3--:R-:W-:-:S14]  /*0ec0*/  R2UR UR7, R132 ;  /* 0x00000000840772ca */ /* 0x008fdc00000e0000 */
[----:B------:R-:W2:Y:S01]  /*0ed0*/  LDCU UR7, c[0x0][UR7+0x2b4] ;  /* 0x00005680070777ac */ /* 0x000ea20008000800 */
[----:B------:R-:W-:-:S05]  /*0ee0*/  CS2R.32 R0, SR_CgaSize ;  /* 0x0000000000007805 */ /* 0x000fca0000008a00 */
[----:B------:R-:W-:-:S06]  /*0ef0*/  IMAD R0, R0, -0xa0, RZ ;  /* 0xffffff6000007824 */ /* 0x000fcc00078e02ff */
[----:B------:R-:W3:Y:S01]  /*0f00*/  LDC R0, c[0x0][R0+0x2a4] ;  /* 0x0000a90000007b82 */ /* 0x000ee20000000800 */
[----:B------:R-:W-:Y:S01]  /*0f10*/  PRMT R8, RZ, 0x7610, R8 ;  /* 0x00007610ff087816 */ /* 0x000fe20000000008 */
[----:B------:R-:W4:Y:S01]  /*0f20*/  S2R R9, SR_CTAID.X ;  /* 0x0000000000097919 */ /* 0x000f220000002500 */
[----:B------:R-:W-:-:S05]  /*0f30*/  CS2R.32 R132, SR_CgaSize ;  /* 0x0000000000847805 */ /* 0x000fca0000008a00 */
[----:B------:R-:W-:-:S05]  /*0f40*/  IMAD R132, R132, -0xa0, RZ ;  /* 0xffffff6084847824 */ /* 0x000fca00078e02ff */
[----:B------:R-:W-:-:S14]  /*0f50*/  R2UR UR8, R132 ;  /* 0x00000000840872ca */ /* 0x000fdc00000e0000 */
[----:B------:R-:W3:Y:S01]  /*0f60*/  LDCU UR8, c[0x0][UR8+0x2b0] ;  /* 0x00005600080877ac */ /* 0x000ee20008000800 */
[----:B------:R-:W-:Y:S01]  /*0f70*/  UISETP.NE.AND UP2, UPT, UR10, 0x2, UPT ;  /* 0x000000020a00788c */ /* 0x000fe2000bf45270 */
[----:B------:R-:W2:Y:S01]  /*0f80*/  LDC R11, c[0x0][0xb24] ;  /* 0x0002c900ff0b7b82 */ /* 0x000ea20000000800 */
[----:B------:R-:W-:-:S05]  /*0f90*/  CS2R.32 R2, SR_CgaSize ;  /* 0x0000000000027805 */ /* 0x000fca0000008a00 */
[----:B------:R-:W-:-:S06]  /*0fa0*/  IMAD R2, R2, -0xa0, RZ ;  /* 0xffffff6002027824 */ /* 0x000fcc00078e02ff */
[----:B------:R-:W3:Y:S08]  /*0fb0*/  LDC R2, c[0x0][R2+0x2a0] ;  /* 0x0000a80002027b82 */ /* 0x000ef00000000800 */
[----:B------:R-:W3:Y:S01]  /*0fc0*/  LDC R65, c[0x0][0xb24] ;  /* 0x0002c900ff417b82 */ /* 0x000ee20000000800 */
[----:B-1----:R-:W-:-:S07]  /*0fd0*/  I2FP.F32.U32 R115, R22 ;  /* 0x0000001600737245 */ /* 0x002fce0000201000 */
[----:B------:R-:W1:Y:S01]  /*0fe0*/  S2UR UR36, SR_CTAID.Z ;  /* 0x00000000002479c3 */ /* 0x000e620000002700 */
[----:B--2---:R-:W-:Y:S01]  /*0ff0*/  ISETP.GE.AND P0, PT, R11, 0x1, PT ;  /* 0x000000010b00780c */ /* 0x004fe20003f06270 */
[----:B----4-:R-:W-:Y:S01]  /*1000*/  IMAD.MOV.U32 R23, RZ, RZ, R9 ;  /* 0x000000ffff177224 */ /* 0x010fe200078e0009 */
[----:B------:R-:W-:Y:S01]  /*1010*/  I2FP.F32.U32 R132, R9 ;  /* 0x0000000900847245 */ /* 0x000fe20000201000 */
[----:B------:R-:W-:Y:S01]  /*1020*/  FMUL R115, R115, UR7 ;  /* 0x0000000773737c20 */ /* 0x000fe20008400000 */
[----:B------:R-:W2:Y:S03]  /*1030*/  LDCU UR7, c[0x0][0xb30] ;  /* 0x00016600ff0777ac */ /* 0x000ea60008000800 */
[----:B---3--:R-:W-:Y:S02]  /*1040*/  FMUL R132, R132, UR8 ;  /* 0x0000000884847c20 */ /* 0x008fe40008400000 */
[----:B------:R-:W3:Y:S08]  /*1050*/  F2I.U32.TRUNC.NTZ R115, R115 ;  /* 0x0000007300737305 */ /* 0x000ef0000020f000 */
[----:B------:R-:W4:Y:S01]  /*1060*/  F2I.U32.TRUNC.NTZ R132, R132 ;  /* 0x0000008400847305 */ /* 0x000f22000020f000 */
[----:B--2---:R-:W-:Y:S01]  /*1070*/  UISETP.NE.AND UP3, UPT, UR7, 0x1, UPT ;  /* 0x000000010700788c */ /* 0x004fe2000bf65270 */
[----:B---3--:R-:W-:-:S05]  /*1080*/  IADD3 R115, PT, PT, -R115, RZ, RZ ;  /* 0x000000ff73737210 */ /* 0x008fca0007ffe1ff */
[----:B------:R-:W-:Y:S01]  /*1090*/  IMAD R115, R0, R115, R22 ;  /* 0x0000007300737224 */ /* 0x000fe200078e0216 */
[----:B------:R-:W-:Y:S01]  /*10a0*/  PRMT R0, RZ, 0x7610, R0 ;  /* 0x00007610ff007816 */ /* 0x000fe20000000000 */
[----:B----4-:R-:W-:-:S04]  /*10b0*/  IMAD.MOV R132, RZ, RZ, -R132 ;  /* 0x000000ffff847224 */ /* 0x010fc800078e0a84 */
[----:B------:R-:W-:Y:S01]  /*10c0*/  IMAD R132, R2, R132, R9 ;  /* 0x0000008402847224 */ /* 0x000fe200078e0209 */
[----:B-1----:R-:W-:Y:S06]  /*10d0*/  BRA.U UP4, `(.L_x_17) ;  /* 0x0000000104247547 */ /* 0x002fec000b800000 */
[----:B------:R-:W-:Y:S01]  /*10e0*/  ISETP.NE.AND P1, PT, R115, RZ, PT ;  /* 0x000000ff7300720c */ /* 0x000fe20003f25270 */
[----:B------:R-:W-:Y:S01]  /*10f0*/  IMAD.MOV.U32 R0, RZ, RZ, 0x3 ;  /* 0x00000003ff007424 */ /* 0x000fe200078e00ff */
[C---:B------:R-:W-:Y:S02]  /*1100*/  LOP3.LUT R2, R132.reuse, 0xfffffffe, RZ, 0xc0, !PT ;  /* 0xfffffffe84027812 */ /* 0x040fe400078ec0ff */
[----:B------:R-:W-:Y:S02]  /*1110*/  ISETP.LT.U32.OR P1, PT, R132, 0x2, !P1 ;  /* 0x000000028400780c */ /* 0x000fe40004f21470 */
[----:B------:R-:W-:Y:S02]  /*1120*/  SHF.L.U32 R0, R0, R2, RZ ;  /* 0x0000000200007219 */ /* 0x000fe400000006ff */
[----:B------:R-:W-:Y:S02]  /*1130*/  SEL R4, RZ, 0x1, !P1 ;  /* 0x00000001ff047807 */ /* 0x000fe40004800000 */
[----:B------:R-:W-:-:S05]  /*1140*/  SEL R3, RZ, 0x2, !P1 ;  /* 0x00000002ff037807 */ /* 0x000fca0004800000 */
[----:B------:R-:W-:-:S05]  /*1150*/  IMAD.IADD R3, R4, 0x1, R3 ;  /* 0x0000000104037824 */ /* 0x000fca00078e0203 */
[----:B------:R-:W-:Y:S02]  /*1160*/  PRMT R8, R3, 0x7610, R8 ;  /* 0x0000761003087816 */ /* 0x000fe40000000008 */
.L_x_17:
[----:B------:R-:W-:Y:S05]  /*1170*/  @!P0 BRA `(.L_x_18) ;  /* 0x0000000000b88947 */ /* 0x000fea0003800000 */
[----:B------:R-:W1:Y:S01]  /*1180*/  LDC.64 R4, c[0x0][0xb18] ;  /* 0x0002c600ff047b82 */ /* 0x000e620000000a00 */
[----:B------:R-:W-:-:S07]  /*1190*/  ISETP.NE.AND P0, PT, R11, 0x1, PT ;  /* 0x000000010b00780c */ /* 0x000fce0003f05270 */
[----:B------:R-:W2:Y:S08]  /*11a0*/  LDC R23, c[0x0][0xb0c] ;  /* 0x0002c300ff177b82 */ /* 0x000eb00000000800 */
[----:B------:R-:W3:Y:S08]  /*11b0*/  LDC R14, c[0x0][0x370] ;  /* 0x0000dc00ff0e7b82 */ /* 0x000ef00000000800 */
[----:B------:R-:W4:Y:S01]  /*11c0*/  LDC R13, c[0x0][0x374] ;  /* 0x0000dd00ff0d7b82 */ /* 0x000f220000000800 */
[----:B-1----:R-:W-:-:S07]  /*11d0*/  ISETP.NE.AND P1, PT, R4, 0x1, PT ;  /* 0x000000010400780c */ /* 0x002fce0003f25270 */
[----:B------:R-:W3:Y:S01]  /*11e0*/  LDC.64 R6, c[0x0][0xb10] ;  /* 0x0002c400ff067b82 */ /* 0x000ee20000000a00 */
[----:B--2---:R-:W-:-:S07]  /*11f0*/  ISETP.NE.AND P2, PT, R23, 0x1, PT ;  /* 0x000000011700780c */ /* 0x004fce0003f45270 */
[----:B------:R-:W1:Y:S08]  /*1200*/  LDC R12, c[0x0][0xb20] ;  /* 0x0002c800ff0c7b82 */ /* 0x000e700000000800 */
[----:B------:R-:W2:Y:S01]  /*1210*/  LDC.64 R2, c[0x0][0xb28] ;  /* 0x0002ca00ff027b82 */ /* 0x000ea20000000a00 */
[----:B----4-:R-:W-:-:S04]  /*1220*/  IMAD.HI.U32 R15, R13, R5, RZ ;  /* 0x000000050d0f7227 */ /* 0x010fc800078e00ff */
[----:B------:R-:W-:-:S04]  /*1230*/  IMAD.HI.U32 R5, R22, R5, RZ ;  /* 0x0000000516057227 */ /* 0x000fc800078e00ff */
[----:B---3--:R-:W-:-:S05]  /*1240*/  IMAD.HI.U32 R16, R14, R6, RZ ;  /* 0x000000060e107227 */ /* 0x008fca00078e00ff */
[-C--:B------:R-:W-:Y:S01]  /*1250*/  @P2 SHF.R.U32.HI R14, RZ, R7.reuse, R16 ;  /* 0x00000007ff0e2219 */ /* 0x080fe20000011610 */
[----:B------:R-:W-:Y:S01]  /*1260*/  IMAD.HI.U32 R16, R9, R6, RZ ;  /* 0x0000000609107227 */ /* 0x000fe200078e00ff */
[-C--:B-1----:R-:W-:Y:S02]  /*1270*/  @P1 SHF.R.U32.HI R13, RZ, R12.reuse, R15 ;  /* 0x0000000cff0d1219 */ /* 0x082fe4000001160f */
[----:B------:R-:W-:Y:S02]  /*1280*/  SHF.R.U32.HI R5, RZ, R12, R5 ;  /* 0x0000000cff057219 */ /* 0x000fe40000011605 */
[----:B------:R-:W-:Y:S02]  /*1290*/  SHF.R.U32.HI R16, RZ, R7, R16 ;  /* 0x00000007ff107219 */ /* 0x000fe40000011610 */
[----:B------:R-:W-:Y:S01]  /*12a0*/  SEL R5, R22, R5, !P1 ;  /* 0x0000000516057207 */ /* 0x000fe20004800000 */
[----:B--2---:R-:W-:Y:S01]  /*12b0*/  IMAD.HI.U32 R15, R13, R2, RZ ;  /* 0x000000020d0f7227 */ /* 0x004fe200078e00ff */
[----:B------:R-:W-:-:S03]  /*12c0*/  SEL R16, R9, R16, !P2 ;  /* 0x0000001009107207 */ /* 0x000fc60005000000 */
[----:B------:R-:W-:Y:S01]  /*12d0*/  IMAD.HI.U32 R6, R14, R2, RZ ;  /* 0x000000020e067227 */ /* 0x000fe200078e00ff */
[----:B------:R-:W-:-:S04]  /*12e0*/  @P0 SHF.R.U32.HI R13, RZ, R3, R15 ;  /* 0x00000003ff0d0219 */ /* 0x000fc8000001160f */
[----:B------:R-:W-:Y:S01]  /*12f0*/  @P0 SHF.R.U32.HI R14, RZ, R3, R6 ;  /* 0x00000003ff0e0219 */ /* 0x000fe20000011606 */
[----:B------:R-:W-:-:S04]  /*1300*/  IMAD R13, R13, R11, RZ ;  /* 0x0000000b0d0d7224 */ /* 0x000fc800078e02ff */
[----:B------:R-:W-:Y:S01]  /*1310*/  IMAD R6, R14, R11, RZ ;  /* 0x0000000b0e067224 */ /* 0x000fe200078e02ff */
[----:B------:R-:W-:-:S04]  /*1320*/  ISETP.GE.AND P1, PT, R5, R13, PT ;  /* 0x0000000d0500720c */ /* 0x000fc80003f26270 */
[----:B------:R-:W-:Y:S01]  /*1330*/  ISETP.GE.OR P1, PT, R16, R6, P1 ;  /* 0x000000061000720c */ /* 0x000fe20000f26670 */
[----:B------:R-:W-:-:S05]  /*1340*/  IMAD.HI.U32 R6, R5, R2, RZ ;  /* 0x0000000205067227 */ /* 0x000fca00078e00ff */
[----:B------:R-:W-:-:S04]  /*1350*/  SHF.R.U32.HI R6, RZ, R3, R6 ;  /* 0x00000003ff067219 */ /* 0x000fc80000011606 */
[----:B------:R-:W-:-:S03]  /*1360*/  SEL R6, R5, R6, !P0 ;  /* 0x0000000605067207 */ /* 0x000fc60004000000 */
[----:B------:R-:W-:Y:S01]  /*1370*/  @!P1 IMAD.HI.U32 R7, R16, R2, RZ ;  /* 0x0000000210079227 */ /* 0x000fe200078e00ff */
[----:B------:R-:W-:-:S04]  /*1380*/  IADD3 R2, PT, PT, -R6, RZ, RZ ;  /* 0x000000ff06027210 */ /* 0x000fc80007ffe1ff */
[----:B------:R-:W-:Y:S01]  /*1390*/  @!P1 SHF.R.U32.HI R3, RZ, R3, R7 ;  /* 0x00000003ff039219 */ /* 0x000fe20000011607 */
[----:B------:R-:W-:Y:S01]  /*13a0*/  IMAD R2, R11, R2, R5 ;  /* 0x000000020b027224 */ /* 0x000fe200078e0205 */
[----:B------:R-:W-:Y:S02]  /*13b0*/  IADD3 R7, PT, PT, -R5, RZ, RZ ;  /* 0x000000ff05077210 */ /* 0x000fe40007ffe1ff */
[----:B------:R-:W-:-:S03]  /*13c0*/  @!P1 SEL R3, R16, R3, !P0 ;  /* 0x0000000310039207 */ /* 0x000fc60004000000 */
[----:B------:R-:W-:Y:S02]  /*13d0*/  IMAD R7, R4, R7, R22 ;  /* 0x0000000704077224 */ /* 0x000fe400078e0216 */
[--C-:B------:R-:W-:Y:S02]  /*13e0*/  @!P1 IMAD.IADD R6, R6, 0x1, -R3.reuse ;  /* 0x0000000106069824 */ /* 0x100fe400078e0a03 */
[----:B------:R-:W-:Y:S01]  /*13f0*/  @!P1 IMAD R3, R2, R14, R3 ;  /* 0x0000000e02039224 */ /* 0x000fe200078e0203 */
[----:B------:R-:W-:Y:S01]  /*1400*/  IADD3 R2, PT, PT, -R16, RZ, RZ ;  /* 0x000000ff10027210 */ /* 0x000fe20007ffe1ff */
[----:B------:R-:W-:Y:S02]  /*1410*/  @!P1 IMAD R5, R6, R11, R16 ;  /* 0x0000000b06059224 */ /* 0x000fe400078e0210 */
[----:B------:R-:W-:Y:S02]  /*1420*/  @!P1 IMAD.MOV.U32 R16, RZ, RZ, R3 ;  /* 0x000000ffff109224 */ /* 0x000fe400078e0003 */
[----:B------:R-:W-:-:S02]  /*1430*/  IMAD R2, R23, R2, R9 ;  /* 0x0000000217027224 */ /* 0x000fc400078e0209 */
[----:B------:R-:W-:Y:S02]  /*1440*/  IMAD R22, R5, R4, R7 ;  /* 0x0000000405167224 */ /* 0x000fe400078e0207 */
[----:B------:R-:W-:Y:S02]  /*1450*/  IMAD R23, R16, R23, R2 ;  /* 0x0000001710177224 */ /* 0x000fe400078e0202 */
.L_x_18:
[----:B------:R-:W-:Y:S05]  /*1460*/  BRA.U UP3, `(.L_x_19) ;  /* 0x0000000103407547 */ /* 0x000fea000b800000 */
[----:B------:R-:W1:Y:S08]  /*1470*/  LDC.64 R4, c[0x0][0xb10] ;  /* 0x0002c400ff047b82 */ /* 0x000e700000000a00 */
[----:B------:R-:W2:Y:S08]  /*1480*/  LDC.64 R2, c[0x0][0xb18] ;  /* 0x0002c600ff027b82 */ /* 0x000eb00000000a00 */
[----:B------:R-:W3:Y:S08]  /*1490*/  LDC R6, c[0x0][0xb20] ;  /* 0x0002c800ff067b82 */ /* 0x000ef00000000800 */
[----:B------:R-:W4:Y:S01]  /*14a0*/  LDC R7, c[0x0][0xb0c] ;  /* 0x0002c300ff077b82 */ /* 0x000f220000000800 */
[----:B-1----:R-:W-:-:S05]  /*14b0*/  IMAD.HI.U32 R4, R23, R4, RZ ;  /* 0x0000000417047227 */ /* 0x002fca00078e00ff */
[----:B------:R-:W-:Y:S01]  /*14c0*/  SHF.R.U32.HI R4, RZ, R5, R4 ;  /* 0x00000005ff047219 */ /* 0x000fe20000011604 */
[----:B--2---:R-:W-:Y:S01]  /*14d0*/  IMAD.HI.U32 R3, R22, R3, RZ ;  /* 0x0000000316037227 */ /* 0x004fe200078e00ff */
[----:B------:R-:W-:-:S04]  /*14e0*/  ISETP.NE.AND P0, PT, R2, 0x1, PT ;  /* 0x000000010200780c */ /* 0x000fc80003f05270 */
[----:B---3--:R-:W-:-:S04]  /*14f0*/  SHF.R.U32.HI R3, RZ, R6, R3 ;  /* 0x00000006ff037219 */ /* 0x008fc80000011603 */
[----:B------:R-:W-:Y:S02]  /*1500*/  SEL R3, R22, R3, !P0 ;  /* 0x0000000316037207 */ /* 0x000fe40004000000 */
[----:B----4-:R-:W-:-:S04]  /*1510*/  ISETP.NE.AND P1, PT, R7, 0x1, PT ;  /* 0x000000010700780c */ /* 0x010fc80003f25270 */
[----:B------:R-:W-:-:S05]  /*1520*/  SEL R5, R23, R4, !P1 ;  /* 0x0000000417057207 */ /* 0x000fca0004800000 */
[----:B------:R-:W-:Y:S02]  /*1530*/  IMAD.IADD R4, R3, 0x1, -R5 ;  /* 0x0000000103047824 */ /* 0x000fe400078e0a05 */
[----:B------:R-:W-:Y:S02]  /*1540*/  IMAD.IADD R3, R5, 0x1, -R3 ;  /* 0x0000000105037824 */ /* 0x000fe400078e0a03 */
[----:B------:R-:W-:Y:S02]  /*1550*/  IMAD R23, R4, R7, R23 ;  /* 0x0000000704177224 */ /* 0x000fe400078e0217 */
[----:B------:R-:W-:Y:S02]  /*1560*/  IMAD R22, R3, R2, R22 ;  /* 0x0000000203167224 */ /* 0x000fe400078e0216 */
.L_x_19:
[----:B------:R-:W-:Y:S05]  /*1570*/  BRA.U !UP1, `(.L_x_20) ;  /* 0x00000001090c7547 */ /* 0x000fea000b800000 */
[----:B------:R-:W-:Y:S01]  /*1580*/  UCGABAR_WAIT ;  /* 0x0000000000007dc7 */ /* 0x000fe20008000000 */
[----:B------:R-:W-:Y:S01]  /*1590*/  CCTL.IVALL ;  /* 0x00000000ff00798f */ /* 0x000fe20002000000 */
[----:B------:R-:W-:Y:S05]  /*15a0*/  BRA `(.L_x_21) ;  /* 0x0000000000047947 */ /* 0x000fea0003800000 */
.L_x_20:
[----:B------:R-:W-:Y:S06]  /*15b0*/  BAR.SYNC.DEFER_BLOCKING 0x0 ;  /* 0x0000000000007b1d */ /* 0x000fec0000010000 */
.L_x_21:
[----:B------:R-:W-:Y:S05]  /*15c0*/  BRA.U UP2, `(.L_x_22) ;  /* 0x0000001502407547 */ /* 0x000fea000b800000 */
[----:B------:R-:W1:Y:S01]  /*15d0*/  LDCU UR4, c[0x0][0x38c] ;  /* 0x00007180ff0477ac */ /* 0x000e620008000800 */
[----:B------:R-:W2:Y:S01]  /*15e0*/  LDC R8, c[0x0][0x370] ;  /* 0x0000dc00ff087b82 */ /* 0x000ea20000000800 */
[C---:B------:R-:W-:Y:S02]  /*15f0*/  IMAD.SHL.U32 R17, R9.reuse, 0x80, RZ ;  /* 0x0000008009117824 */ /* 0x040fe400078e00ff */
[----:B------:R-:W-:Y:S01]  /*1600*/  HFMA2 R15, -RZ, RZ, 0, 5.9604644775390625e-08 ;  /* 0x00000001ff0f7431 */ /* 0x000fe200000001ff */
[----:B------:R-:W-:Y:S01]  /*1610*/  UISETP.NE.AND UP1, UPT, UR10, URZ, UPT ;  /* 0x000000ff0a00728c */ /* 0x000fe2000bf25270 */
[----:B------:R-:W-:Y:S01]  /*1620*/  ISETP.NE.AND P4, PT, R10, RZ, P5 ;  /* 0x000000ff0a00720c */ /* 0x000fe20002f85270 */
[----:B------:R-:W-:Y:S01]  /*1630*/  IMAD.SHL.U32 R16, R9, 0x40, RZ ;  /* 0x0000004009107824 */ /* 0x000fe200078e00ff */
[----:B------:R-:W-:Y:S01]  /*1640*/  CS2R R12, SRZ ;  /* 0x00000000000c7805 */ /* 0x000fe2000001ff00 */
[----:B------:R-:W-:Y:S01]  /*1650*/  IMAD.MOV.U32 R14, RZ, RZ, RZ ;  /* 0x000000ffff0e7224 */ /* 0x000fe200078e00ff */
[----:B------:R-:W3:Y:S01]  /*1660*/  LDC R0, c[0x0][0x374] ;  /* 0x0000dd00ff007b82 */ /* 0x000ee20000000800 */
[----:B------:R-:W-:Y:S01]  /*1670*/  MOV R11, 0x1 ;  /* 0x00000001000b7802 */ /* 0x000fe20000000f00 */
[----:B------:R-:W4:Y:S01]  /*1680*/  LDCU.64 UR14, c[0x0][0x348] ;  /* 0x00006900ff0e77ac */ /* 0x000f220008000a00 */
[----:B------:R-:W-:Y:S01]  /*1690*/  LOP3.LUT R17, R17, 0x80, RZ, 0xc0, !PT ;  /* 0x0000008011117812 */ /* 0x000fe200078ec0ff */
[----:B------:R-:W-:Y:S01]  /*16a0*/  USEL UR22, UR6, 0x2, UP1 ;  /* 0x0000000206167887 */ /* 0x000fe20008800000 */
[----:B------:R-:W-:Y:S01]  /*16b0*/  UMOV UR23, URZ ;  /* 0x000000ff00177c82 */ /* 0x000fe20008000000 */
[----:B-1----:R-:W-:-:S04]  /*16c0*/  UIADD3 UR5, UPT, UPT, UR4, 0x3f, URZ ;  /* 0x0000003f04057890 */ /* 0x002fc8000fffe0ff */
[----:B------:R-:W-:-:S04]  /*16d0*/  USHF.R.S32.HI UR7, URZ, 0x1f, UR5 ;  /* 0x0000001fff077899 */ /* 0x000fc80008011405 */
[----:B------:R-:W-:Y:S02]  /*16e0*/  ULEA.HI UR7, UR7, UR5, URZ, 0x6 ;  /* 0x0000000507077291 */ /* 0x000fe4000f8f30ff */
[----:B------:R-:W-:Y:S02]  /*16f0*/  UIADD3 UR5, UPT, UPT, UR4, -0x1, URZ ;  /* 0xffffffff04057890 */ /* 0x000fe4000fffe0ff */
[----:B------:R-:W-:Y:S02]  /*1700*/  USHF.R.S32.HI UR7, URZ, 0x6, UR7 ;  /* 0x00000006ff077899 */ /* 0x000fe40008011407 */
[----:B------:R-:W-:Y:S02]  /*1710*/  UISETP.GE.U32.AND UP2, UPT, UR5, -0x7f, UPT ;  /* 0xffffff810500788c */ /* 0x000fe4000bf46070 */
[----:B------:R-:W-:Y:S02]  /*1720*/  UISETP.LT.U32.AND UP0, UPT, UR7, 0x8, UPT ;  /* 0x000000080700788c */ /* 0x000fe4000bf01070 */
[----:B------:R-:W-:-:S02]  /*1730*/  UIADD3 UR4, UPT, UPT, UR4, 0x7e, URZ ;  /* 0x0000007e04047890 */ /* 0x000fc4000fffe0ff */
[----:B------:R-:W-:-:S04]  /*1740*/  USEL UR5, UR7, 0x8, UP0 ;  /* 0x0000000807057887 */ /* 0x000fc80008000000 */
[----:B------:R-:W-:Y:S02]  /*1750*/  UIADD3 UR21, UPT, UPT, UR5, -0x1, URZ ;  /* 0xffffffff05157890 */ /* 0x000fe4000fffe0ff */
[----:B------:R-:W-:Y:S02]  /*1760*/  @UP2 UIADD3 UR21, UPT, UPT, UR5, URZ, URZ ;  /* 0x000000ff05152290 */ /* 0x000fe4000fffe0ff */
[----:B------:R-:W-:Y:S02]  /*1770*/  UIADD3 UR24, UPT, UPT, UR7, -UR5, URZ ;  /* 0x8000000507187290 */ /* 0x000fe4000fffe0ff */
[----:B------:R-:W-:Y:S02]  /*1780*/  UIADD3 UR13, UPT, UPT, UR21, 0x1, URZ ;  /* 0x00000001150d7890 */ /* 0x000fe4000fffe0ff */
[----:B--2-4-:R-:W-:-:S12]  /*1790*/  UIADD3 UR21, UPT, UPT, -UR21, URZ, URZ ;  /* 0x000000ff15157290 */ /* 0x014fd8000fffe1ff */
.L_x_42:
[----:B------:R-:W-:Y:S01]  /*17a0*/  UISETP.NE.AND UP0, UPT, UR37, URZ, UPT ;  /* 0x000000ff2500728c */ /* 0x000fe2000bf05270 */
[----:B------:R-:W1:Y:S08]  /*17b0*/  S2UR UR37, SR_CgaCtaId ;  /* 0x00000000002579c3 */ /* 0x000e700000008800 */
[----:B------:R-:W-:Y:S05]  /*17c0*/  BRA.U UP0, `(.L_x_23) ;  /* 0x0000000100347547 */ /* 0x000fea000b800000 */
[----:B------:R-:W2:Y:S01]  /*17d0*/  S2R R2, SR_CgaCtaId ;  /* 0x0000000000027919 */ /* 0x000ea20000008800 */
[----:B------:R-:W-:-:S04]  /*17e0*/  MOV R3, 0x400 ;  /* 0x0000040000037802 */ /* 0x000fc80000000f00 */
[----:B--2---:R-:W-:Y:S02]  /*17f0*/  LEA R2, R2, R3, 0x18 ;  /* 0x0000000302027211 */ /* 0x004fe400078ec0ff */
[----:B------:R-:W-:-:S03]  /*1800*/  SHF.L.U32 R3, R11, 0x1f, RZ ;  /* 0x0000001f0b037819 */ /* 0x000fc600000006ff */
[----:B------:R-:W-:-:S04]  /*1810*/  IMAD R2, R12, 0x8, R2 ;  /* 0x000000080c027824 */ /* 0x000fc800078e0202 */
[----:B------:R-:W2:Y:S02]  /*1820*/  SYNCS.PHASECHK.TRANS64.TRYWAIT P0, [R2+URZ+0x140], R3 ;  /* 0x00014003020075a7 */ /* 0x000ea400080011ff */
[----:B--2---:R-:W-:Y:S05]  /*1830*/  @!P0 BRA `(.L_x_24) ;  /* 0x0000009000648947 */ /* 0x004fea0003800000 */
.L_x_234:
[----:B------:R-:W-:Y:S01]  /*1840*/  VIADD R12, R12, 0x1 ;  /* 0x000000010c0c7836 */ /* 0x000fe20000000000 */
[----:B------:R2:W-:Y:S04]  /*1850*/  SYNCS.ARRIVE.TRANS64.A1T0 RZ, [R2+URZ+0x130], RZ ;  /* 0x000130ff02ff79a7 */ /* 0x0005e800081000ff */
[----:B------:R-:W-:-:S04]  /*1860*/  ISETP.NE.AND P0, PT, R12, 0x2, PT ;  /* 0x000000020c00780c */ /* 0x000fc80003f05270 */
[----:B------:R-:W-:Y:S02]  /*1870*/  SEL R12, R12, RZ, P0 ;  /* 0x000000ff0c0c7207 */ /* 0x000fe40000000000 */
[----:B--2---:R-:W-:-:S04]  /*1880*/  SEL R2, RZ, 0x1, P0 ;  /* 0x00000001ff027807 */ /* 0x004fc80000000000 */
[----:B------:R-:W-:-:S07]  /*1890*/  LOP3.LUT R11, R11, R2, RZ, 0x3c, !PT ;  /* 0x000000020b0b7212 */ /* 0x000fce00078e3cff */
.L_x_23:
[----:B------:R-:W-:Y:S01]  /*18a0*/  UMOV UR6, 0x400 ;  /* 0x0000040000067882 */ /* 0x000fe20000000000 */
[----:B------:R-:W-:Y:S01]  /*18b0*/  SHF.L.U32 R2, R15, 0x1f, RZ ;  /* 0x0000001f0f027819 */ /* 0x000fe200000006ff */
[----:B-1----:R-:W-:Y:S01]  /*18c0*/  ULEA UR6, UR37, UR6, 0x18 ;  /* 0x0000000625067291 */ /* 0x002fe2000f8ec0ff */
[----:B------:R-:W-:Y:S01]  /*18d0*/  R2UR UR35, R16 ;  /* 0x00000000102372ca */ /* 0x000fe200000e0000 */
[----:B------:R-:W-:Y:S01]  /*18e0*/  UISETP.GE.U32.AND UP0, UPT, UR4, 0x7f, UPT ;  /* 0x0000007f0400788c */ /* 0x000fe2000bf06070 */
[----:B------:R-:W-:Y:S01]  /*18f0*/  R2UR UR11, R17 ;  /* 0x00000000110b72ca */ /* 0x000fe200000e0000 */
[----:B------:R-:W-:Y:S01]  /*1900*/  ULEA UR8, UR23, UR6, 0x3 ;  /* 0x0000000617087291 */ /* 0x000fe2000f8e18ff */
[----:B------:R-:W-:-:S08]  /*1910*/  UMOV UR25, URZ ;  /* 0x000000ff00197c82 */ /* 0x000fd00008000000 */
[----:B------:R1:W2:Y:S01]  /*1920*/  SYNCS.PHASECHK.TRANS64.TRYWAIT P0, [UR8+0x40], R2 ;  /* 0x00004002ff0075a7 */ /* 0x0002a20008001108 */
[----:B------:R-:W-:-:S13]  /*1930*/  R2UR UR8, R22 ;  /* 0x00000000160872ca */ /* 0x000fda00000e0000 */
[----:B------:R-:W-:Y:S01]  /*1940*/  ULEA UR11, UR8, UR11, 0x8 ;  /* 0x0000000b080b7291 */ /* 0x000fe2000f8e40ff */
[----:B-1----:R-:W-:-:S05]  /*1950*/  LEA.HI R2, R23, R23, RZ, 0x1 ;  /* 0x0000001717027211 */ /* 0x002fca00078f08ff */
[----:B------:R-:W-:-:S05]  /*1960*/  IMAD.SHL.U32 R2, R2, 0x40, RZ ;  /* 0x0000004002027824 */ /* 0x000fca00078e00ff */
[----:B------:R-:W-:-:S04]  /*1970*/  LOP3.LUT R2, R2, 0xffffff80, RZ, 0xc0, !PT ;  /* 0xffffff8002027812 */ /* 0x000fc800078ec0ff */
[----:B------:R-:W-:-:S13]  /*1980*/  R2UR UR9, R2 ;  /* 0x00000000020972ca */ /* 0x000fda00000e0000 */
[----:B------:R-:W-:Y:S01]  /*1990*/  ULOP3.LUT UR35, UR9, 0x40, UR35, 0xf8, !UPT ;  /* 0x0000004009237892 */ /* 0x000fe2000f8ef823 */
[----:B------:R-:W-:Y:S11]  /*19a0*/  BRA.U !UP0, `(.L_x_25) ;  /* 0x0000000108c07547 */ /* 0x000ff6000b800000 */
[----:B------:R-:W-:Y:S01]  /*19b0*/  UMOV UR16, UR21 ;  /* 0x0000001500107c82 */ /* 0x000fe20008000000 */
[----:B------:R-:W-:Y:S01]  /*19c0*/  UMOV UR17, UR23 ;  /* 0x0000001700117c82 */ /* 0x000fe20008000000 */
[----:B------:R-:W-:-:S05]  /*19d0*/  UMOV UR34, URZ ;  /* 0x000000ff00227c82 */ /* 0x000fca0008000000 */
.L_x_31:
[----:B------:R-:W-:Y:S01]  /*19e0*/  ULEA UR33, UR17, UR6, 0x3 ;  /* 0x0000000611217291 */ /* 0x000fe2000f8e18ff */
[----:B------:R-:W-:Y:S01]  /*19f0*/  @P5 MOV R3, 0xc000 ;  /* 0x0000c00000035802 */ /* 0x000fe20000000f00 */
[----:B-12-4-:R-:W-:Y:S10]  /*1a00*/  @P0 BRA `(.L_x_26) ;  /* 0x00000000000c0947 */ /* 0x016ff40003800000 */
[----:B------:R-:W-:-:S04]  /*1a10*/  SHF.L.U32 R4, R15, 0x1f, RZ ;  /* 0x0000001f0f047819 */ /* 0x000fc800000006ff */
[----:B------:R-:W1:Y:S02]  /*1a20*/  SYNCS.PHASECHK.TRANS64.TRYWAIT P0, [UR33+0x40], R4 ;  /* 0x00004004ff0075a7 */ /* 0x000e640008001121 */
[----:B-1----:R-:W-:Y:S05]  /*1a30*/  @!P0 BRA `(.L_x_27) ;  /* 0x0000008c00f88947 */ /* 0x002fea0003800000 */
.L_x_26:
[----:B------:R2:W-:Y:S01]  /*1a40*/  @P5 SYNCS.ARRIVE.TRANS64 RZ, [UR33], R3 ;  /* 0x00000003ffff59a7 */ /* 0x0005e20008000021 */
[----:B------:R-:W-:Y:S02]  /*1a50*/  ULOP3.LUT UR8, UR22, 0x2, URZ, 0xfc, !UPT ;  /* 0x0000000216087892 */ /* 0x000fe4000f8efcff */
[----:B------:R-:W-:Y:S02]  /*1a60*/  UIADD3 UR16, UPT, UPT, UR16, 0x1, URZ ;  /* 0x0000000110107890 */ /* 0x000fe4000fffe0ff */
[----:B------:R-:W-:Y:S02]  /*1a70*/  UISETP.NE.AND UP0, UPT, UR8, 0x2, UPT ;  /* 0x000000020800788c */ /* 0x000fe4000bf05270 */
[----:B------:R-:W-:-:S07]  /*1a80*/  UISETP.NE.AND UP2, UPT, UR16, 0x1, UPT ;  /* 0x000000011000788c */ /* 0x000fce000bf45270 */
[----:B------:R-:W-:Y:S05]  /*1a90*/  BRA.U UP0, `(.L_x_28) ;  /* 0x0000000100047547 */ /* 0x000fea000b800000 */
[----:B------:R-:W-:Y:S05]  /*1aa0*/  BPT.TRAP 0x1 ;  /* 0x000000040000795c */ /* 0x000fea0000300000 */
.L_x_28:
[----:B------:R-:W-:Y:S04]  /*1ab0*/  BSSY.RECONVERGENT B0, `(.L_x_29) ;  /* 0x0000003000007945 */ /* 0x000fe80003800200 */
[----:B------:R-:W-:Y:S05]  /*1ac0*/  @!P4 BRA `(.L_x_30) ;  /* 0x000000000004c947 */ /* 0x000fea0003800000 */
[----:B------:R-:W-:Y:S05]  /*1ad0*/  BPT.TRAP 0x1 ;  /* 0x000000040000795c */ /* 0x000fea0000300000 */
.L_x_30:
[----:B------:R-:W-:Y:S05]  /*1ae0*/  BSYNC.RECONVERGENT B0 ;  /* 0x0000000000007941 */ /* 0x000fea0003800200 */
.L_x_29:
[----:B------:R-:W-:Y:S02]  /*1af0*/  UIADD3 UR23, UPT, UPT, UR17, 0x1, URZ ;  /* 0x0000000111177890 */ /* 0x000fe4000fffe0ff */
[----:B------:R-:W-:Y:S02]  /*1b00*/  ULEA UR32, UR17, UR6, 0xd ;  /* 0x0000000611207291 */ /* 0x000fe4000f8e68ff */
[----:B------:R-:W-:Y:S02]  /*1b10*/  UISETP.NE.AND UP0, UPT, UR23, 0x8, UPT ;  /* 0x000000081700788c */ /* 0x000fe4000bf05270 */
[----:B------:R-:W-:Y:S02]  /*1b20*/  UIADD3 UR28, UP1, UPT, UR14, 0x80, URZ ;  /* 0x000000800e1c7890 */ /* 0x000fe4000ff3e0ff */
[----:B------:R-:W-:Y:S02]  /*1b30*/  USEL UR9, URZ, 0x1, UP0 ;  /* 0x00000001ff097887 */ /* 0x000fe40008000000 */
[----:B------:R-:W-:-:S02]  /*1b40*/  USEL UR23, UR23, URZ, UP0 ;  /* 0x000000ff17177287 */ /* 0x000fc40008000000 */
[----:B------:R-:W-:Y:S02]  /*1b50*/  UIADD3 UR26, UP0, UPT, UR14, 0x180, URZ ;  /* 0x000001800e1a7890 */ /* 0x000fe4000ff1e0ff */
[----:B------:R-:W-:Y:S01]  /*1b60*/  ULEA UR8, UR23, UR6, 0x3 ;  /* 0x0000000617087291 */ /* 0x000fe2000f8e18ff */
[----:B------:R-:W-:Y:S01]  /*1b70*/  LOP3.LUT R15, R15, UR9, RZ, 0x3c, !PT ;  /* 0x000000090f0f7c12 */ /* 0x000fe2000f8e3cff */
[----:B------:R-:W-:Y:S02]  /*1b80*/  ULOP3.LUT UR33, UR33, 0xfefffff8, URZ, 0xc0, !UPT ;  /* 0xfefffff821217892 */ /* 0x000fe4000f8ec0ff */
[----:B------:R-:W-:Y:S01]  /*1b90*/  UIADD3.X UR29, UPT, UPT, URZ, UR15, URZ, UP1, !UPT ;  /* 0x0000000fff1d7290 */ /* 0x000fe20008ffe4ff */
[----:B-1----:R-:W-:Y:S01]  /*1ba0*/  SHF.L.U32 R2, R15, 0x1f, RZ ;  /* 0x0000001f0f027819 */ /* 0x002fe200000006ff */
[----:B------:R-:W-:Y:S02]  /*1bb0*/  UIADD3 UR32, UPT, UPT, UR32, 0x8400, URZ ;  /* 0x0000840020207890 */ /* 0x000fe4000fffe0ff */
[----:B------:R-:W-:Y:S01]  /*1bc0*/  UIADD3.X UR27, UPT, UPT, URZ, UR15, URZ, UP0, !UPT ;  /* 0x0000000fff1b7290 */ /* 0x000fe200087fe4ff */
[----:B------:R1:W4:Y:S01]  /*1bd0*/  SYNCS.PHASECHK.TRANS64.TRYWAIT P0, [UR8+0x40], R2 ;  /* 0x00004002ff0075a7 */ /* 0x0003220008001108 */
[----:B------:R-:W-:Y:S01]  /*1be0*/  ULEA UR8, UR17, UR6, 0xe ;  /* 0x0000000611087291 */ /* 0x000fe2000f8e70ff */
[----:B------:R-:W-:Y:S01]  /*1bf0*/  UMOV UR18, 0x0 ;  /* 0x0000000000127882 */ /* 0x000fe20000000000 */
[----:B------:R-:W-:-:S02]  /*1c00*/  UMOV UR19, 0x10000000 ;  /* 0x1000000000137882 */ /* 0x000fc40000000000 */
[----:B------:R-:W-:Y:S01]  /*1c10*/  UIADD3 UR8, UPT, UPT, UR8, 0x18400, URZ ;  /* 0x0001840008087890 */ /* 0x000fe2000fffe0ff */
[----:B------:R2:W-:Y:S01]  /*1c20*/  UTMALDG.3D.2CTA [UR32], [UR28], desc[UR18] ;  /* 0x000012201c0075b4 */ /* 0x0005e20008211000 */
[----:B------:R-:W-:Y:S01]  /*1c30*/  UMOV UR10, UR34 ;  /* 0x00000022000a7c82 */ /* 0x000fe20008000000 */
[----:B------:R-:W-:Y:S01]  /*1c40*/  UMOV UR12, UR36 ;  /* 0x00000024000c7c82 */ /* 0x000fe20008000000 */
[----:B------:R-:W-:Y:S01]  /*1c50*/  UMOV UR9, UR33 ;  /* 0x0000002100097c82 */ /* 0x000fe20008000000 */
[----:B------:R-:W-:Y:S01]  /*1c60*/  UMOV UR25, UR13 ;  /* 0x0000000d00197c82 */ /* 0x000fe20008000000 */
[----:B------:R-:W-:-:S03]  /*1c70*/  UMOV UR17, UR23 ;  /* 0x0000001700117c82 */ /* 0x000fc60008000000 */
[----:B------:R1:W-:Y:S01]  /*1c80*/  UTMALDG.3D.2CTA [UR8], [UR26], desc[UR18] ;  /* 0x000012081a0075b4 */ /* 0x0003e20008211000 */
[----:B--2---:R-:W-:Y:S01]  /*1c90*/  UIADD3 UR34, UPT, UPT, UR34, 0x40, URZ ;  /* 0x0000004022227890 */ /* 0x004fe2000fffe0ff */
[----:B------:R-:W-:Y:S11]  /*1ca0*/  BRA.U UP2, `(.L_x_31) ;  /* 0xfffffffd024c7547 */ /* 0x000ff6000b83ffff */
.L_x_25:
[----:B--2-4-:R-:W-:Y:S01]  /*1cb0*/  PLOP3.LUT P0, PT, PT, PT, UP5, 0x80, 0x8 ;  /* 0x000000000008781c */ /* 0x014fe20003f0f058 */
[----:B-1----:R-:W-:Y:S01]  /*1cc0*/  ULEA UR8, UR23, UR6, 0x3 ;  /* 0x0000000617087291 */ /* 0x002fe2000f8e18ff */
[----:B------:R-:W-:Y:S01]  /*1cd0*/  SHF.L.U32 R2, R15, 0x1f, RZ ;  /* 0x0000001f0f027819 */ /* 0x000fe200000006ff */
[----:B------:R-:W-:-:S10]  /*1ce0*/  UISETP.GT.AND UP0, UPT, UR7, UR5, UPT ;  /* 0x000000050700728c */ /* 0x000fd4000bf04270 */
[----:B------:R-:W-:Y:S01]  /*1cf0*/  @!P0 SYNCS.ARRIVE.TRANS64.A1T0 RZ, [UR6+0xc8], RZ ;  /* 0x0000c8ffffff89a7 */ /* 0x000fe20008100006 */
[----:B------:R1:W2:Y:S01]  /*1d00*/  SYNCS.PHASECHK.TRANS64.TRYWAIT P0, [UR8+0x40], R2 ;  /* 0x00004002ff0075a7 */ /* 0x0002a20008001108 */
[----:B------:R-:W-:Y:S05]  /*1d10*/  BRA.U !UP0, `(.L_x_32) ;  /* 0x0000000108c07547 */ /* 0x000fea000b800000 */
[----:B------:R-:W-:Y:S01]  /*1d20*/  UIADD3 UR26, UPT, UPT, UR24, UR25, URZ ;  /* 0x00000019181a7290 */ /* 0x000fe2000fffe0ff */
[----:B------:R-:W-:-:S11]  /*1d30*/  UMOV UR27, UR23 ;  /* 0x00000017001b7c82 */ /* 0x000fd60008000000 */
.L_x_38:
[----:B------:R-:W-:Y:S01]  /*1d40*/  ULEA UR17, UR27, UR6, 0x3 ;  /* 0x000000061b117291 */ /* 0x000fe2000f8e18ff */
[----:B--2---:R-:W-:Y:S01]  /*1d50*/  @P5 MOV R3, 0xc000 ;  /* 0x0000c00000035802 */ /* 0x004fe20000000f00 */
[----:B-12---:R-:W-:Y:S10]  /*1d60*/  @P0 BRA `(.L_x_33) ;  /* 0x00000000000c0947 */ /* 0x006ff40003800000 */
[----:B------:R-:W-:-:S04]  /*1d70*/  SHF.L.U32 R4, R15, 0x1f, RZ ;  /* 0x0000001f0f047819 */ /* 0x000fc800000006ff */
[----:B------:R-:W2:Y:S02]  /*1d80*/  SYNCS.PHASECHK.TRANS64.TRYWAIT P0, [UR17+0x40], R4 ;  /* 0x00004004ff0075a7 */ /* 0x000ea40008001111 */
[----:B--2---:R-:W-:Y:S05]  /*1d90*/  @!P0 BRA `(.L_x_34) ;  /* 0x0000008c00388947 */ /* 0x004fea0003800000 */
.L_x_33:
[----:B------:R2:W-:Y:S01]  /*1da0*/  @P5 SYNCS.ARRIVE.TRANS64 RZ, [UR17], R3 ;  /* 0x00000003ffff59a7 */ /* 0x0005e20008000011 */
[----:B------:R-:W-:-:S04]  /*1db0*/  ULOP3.LUT UR8, UR22, 0x2, URZ, 0xfc, !UPT ;  /* 0x0000000216087892 */ /* 0x000fc8000f8efcff */
[----:B------:R-:W-:-:S09]  /*1dc0*/  UISETP.NE.AND UP0, UPT, UR8, 0x2, UPT ;  /* 0x000000020800788c */ /* 0x000fd2000bf05270 */
[----:B------:R-:W-:Y:S05]  /*1dd0*/  BRA.U UP0, `(.L_x_35) ;  /* 0x0000000100047547 */ /* 0x000fea000b800000 */
[----:B------:R-:W-:Y:S05]  /*1de0*/  BPT.TRAP 0x1 ;  /* 0x000000040000795c */ /* 0x000fea0000300000 */
.L_x_35:
[----:B------:R-:W-:Y:S04]  /*1df0*/  BSSY.RECONVERGENT B0, `(.L_x_36) ;  /* 0x0000003000007945 */ /* 0x000fe80003800200 */
[----:B------:R-:W-:Y:S05]  /*1e00*/  @!P4 BRA `(.L_x_37) ;  /* 0x000000000004c947 */ /* 0x000fea0003800000 */
[----:B------:R-:W-:Y:S05]  /*1e10*/  BPT.TRAP 0x1 ;  /* 0x000000040000795c */ /* 0x000fea0000300000 */
.L_x_37:
[----:B------:R-:W-:Y:S05]  /*1e20*/  BSYNC.RECONVERGENT B0 ;  /* 0x0000000000007941 */ /* 0x000fea0003800200 */
.L_x_36:
        /* <DEDUP_REMOVED lines=9> */
[----:B------:R-:W-:Y:S02]  /*1ec0*/  USHF.L.U32 UR18, UR25, 0x6, URZ ;  /* 0x0000000619127899 */ /* 0x000fe400080006ff */
[----:B------:R-:W-:Y:S01]  /*1ed0*/  ULOP3.LUT UR17, UR17, 0xfefffff8, URZ, 0xc0, !UPT ;  /* 0xfefffff811117892 */ /* 0x000fe2000f8ec0ff */
[----:B-1----:R-:W-:Y:S01]  /*1ee0*/  SHF.L.U32 R2, R15, 0x1f, RZ ;  /* 0x0000001f0f027819 */ /* 0x002fe200000006ff */
[----:B------:R-:W-:Y:S02]  /*1ef0*/  UIADD3 UR16, UPT, UPT, UR16, 0x8400, URZ ;  /* 0x0000840010107890 */ /* 0x000fe4000fffe0ff */
[----:B------:R-:W-:Y:S01]  /*1f00*/  UIADD3.X UR33, UPT, UPT, URZ, UR15, URZ, UP1, !UPT ;  /* 0x0000000fff217290 */ /* 0x000fe20008ffe4ff */
[----:B------:R4:W1:Y:S01]  /*1f10*/  SYNCS.PHASECHK.TRANS64.TRYWAIT P0, [UR8+0x40], R2 ;  /* 0x00004002ff0075a7 */ /* 0x0008620008001108 */
[----:B------:R-:W-:-:S02]  /*1f20*/  ULEA UR8, UR27, UR6, 0xe ;  /* 0x000000061b087291 */ /* 0x000fc4000f8e70ff */
[----:B------:R-:W-:Y:S02]  /*1f30*/  UIADD3.X UR31, UPT, UPT, URZ, UR15, URZ, UP0, !UPT ;  /* 0x0000000fff1f7290 */ /* 0x000fe400087fe4ff */
[----:B------:R-:W-:Y:S01]  /*1f40*/  UIADD3 UR8, UPT, UPT, UR8, 0x18400, URZ ;  /* 0x0001840008087890 */ /* 0x000fe2000fffe0ff */
[----:B------:R-:W-:Y:S01]  /*1f50*/  UMOV UR28, 0x0 ;  /* 0x00000000001c7882 */ /* 0x000fe20000000000 */
[----:B------:R-:W-:Y:S01]  /*1f60*/  UMOV UR29, 0x10000000 ;  /* 0x10000000001d7882 */ /* 0x000fe20000000000 */
[----:B------:R-:W-:Y:S01]  /*1f70*/  UMOV UR19, UR35 ;  /* 0x0000002300137c82 */ /* 0x000fe20008000000 */
[----:B------:R-:W-:Y:S01]  /*1f80*/  UMOV UR20, UR36 ;  /* 0x0000002400147c82 */ /* 0x000fe20008000000 */
[----:B------:R-:W-:Y:S01]  /*1f90*/  UMOV UR12, UR36 ;  /* 0x00000024000c7c82 */ /* 0x000fe20008000000 */
[----:B------:R-:W-:Y:S01]  /*1fa0*/  UMOV UR9, UR17 ;  /* 0x0000001100097c82 */ /* 0x000fe20008000000 */
[----:B------:R-:W-:Y:S01]  /*1fb0*/  UMOV UR10, UR18 ;  /* 0x00000012000a7c82 */ /* 0x000fe20008000000 */
[----:B------:R4:W-:Y:S01]  /*1fc0*/  UTMALDG.3D.2CTA [UR16], [UR32], desc[UR28] ;  /* 0x00001c10200075b4 */ /* 0x0009e20008211000 */
[----:B------:R-:W-:Y:S01]  /*1fd0*/  UIADD3 UR25, UPT, UPT, UR25, 0x1, URZ ;  /* 0x0000000119197890 */ /* 0x000fe2000fffe0ff */
[----:B------:R-:W-:-:S03]  /*1fe0*/  UMOV UR27, UR23 ;  /* 0x00000017001b7c82 */ /* 0x000fc60008000000 */
[----:B------:R-:W-:Y:S01]  /*1ff0*/  UISETP.NE.AND UP0, UPT, UR25, UR26, UPT ;  /* 0x0000001a1900728c */ /* 0x000fe2000bf05270 */
[----:B------:R4:W-:Y:S08]  /*2000*/  UTMALDG.3D.2CTA [UR8], [UR30], desc[UR28] ;  /* 0x00001c081e0075b4 */ /* 0x0009f00008211000 */
[----:B----4-:R-:W-:Y:S05]  /*2010*/  BRA.U UP0, `(.L_x_38) ;  /* 0xfffffffd00487547 */ /* 0x010fea000b83ffff */
.L_x_32:
[C---:B-1----:R-:W-:Y:S01]  /*2020*/  LEA R2, R14.reuse, UR6, 0x3 ;  /* 0x000000060e027c11 */ /* 0x042fe2000f8e18ff */
[----:B------:R-:W-:Y:S01]  /*2030*/  NOP ;  /* 0x0000000000007918 */ /* 0x000fe20000000000 */
[----:B--2---:R-:W-:Y:S02]  /*2040*/  SHF.L.U32 R3, R13, 0x1f, RZ ;  /* 0x0000001f0d037819 */ /* 0x004fe400000006ff */
[----:B------:R-:W-:Y:S02]  /*2050*/  LEA R4, R14, UR6, 0x4 ;  /* 0x000000060e047c11 */ /* 0x000fe4000f8e20ff */
[----:B------:R-:W1:Y:S02]  /*2060*/  SYNCS.PHASECHK.TRANS64.TRYWAIT P0, [R2+URZ+0xd0], R3 ;  /* 0x0000d003020075a7 */ /* 0x000e6400080011ff */
[----:B-1----:R-:W-:Y:S05]  /*2070*/  @!P0 BRA `(.L_x_39) ;  /* 0x0000008800988947 */ /* 0x002fea0003800000 */
.L_x_237:
[----:B------:R-:W2:Y:S01]  /*2080*/  LDS.128 R4, [R4+0x160] ;  /* 0x0001600004047984 */ /* 0x000ea20000000c00 */
[----:B------:R-:W-:Y:S01]  /*2090*/  ISETP.GE.AND P0, PT, R65, 0x1, PT ;  /* 0x000000014100780c */ /* 0x000fe20003f06270 */
[----:B-1----:R-:W-:Y:S01]  /*20a0*/  VIADD R2, R2, 0xe0 ;  /* 0x000000e002027836 */ /* 0x002fe20000000000 */
[----:B------:R-:W-:Y:S01]  /*20b0*/  @!PT LDS RZ, [RZ] ;  /* 0x00000000fffff984 */ /* 0x000fe20000000800 */
[----:B------:R-:W-:Y:S01]  /*20c0*/  @!PT LDS RZ, [RZ] ;  /* 0x00000000fffff984 */ /* 0x000fe20000000800 */
[----:B------:R-:W-:Y:S01]  /*20d0*/  @!PT LDS RZ, [RZ] ;  /* 0x00000000fffff984 */ /* 0x000fe20000000800 */
[----:B------:R-:W-:Y:S01]  /*20e0*/  @!PT LDS RZ, [RZ] ;  /* 0x00000000fffff984 */ /* 0x000fe20000000800 */
[----:B------:R1:W-:Y:S06]  /*20f0*/  MEMBAR.ALL.CTA ;  /* 0x0000000000007992 */ /* 0x0003ec0000008000 */
[----:B-1----:R-:W1:Y:S01]  /*2100*/  FENCE.VIEW.ASYNC.S ;  /* 0x00000000000073c6 */ /* 0x002e620000000000 */
[----:B------:R-:W-:-:S04]  /*2110*/  PRMT R2, RZ, 0x654, R2 ;  /* 0x00000654ff027816 */ /* 0x000fc80000000002 */
[----:B-1----:R1:W-:Y:S01]  /*2120*/  SYNCS.ARRIVE.TRANS64.RED.A1T0 RZ, [R2+URZ], RZ ;  /* 0x000000ff02ff79a7 */ /* 0x0023e200081004ff */
[----:B--2---:R-:W-:-:S13]  /*2130*/  LOP3.LUT P2, RZ, R6, 0x1, RZ, 0xc0, !PT ;  /* 0x0000000106ff7812 */ /* 0x004fda000784c0ff */
[----:B------:R-:W-:Y:S01]  /*2140*/  @P2 SHF.R.U32.HI R3, RZ, 0x10, R5 ;  /* 0x00000010ff032819 */ /* 0x000fe20000011605 */
[----:B------:R-:W-:Y:S01]  /*2150*/  VOTEU.ANY UP0, P2 ;  /* 0x0000000000ff7886 */ /* 0x000fe20001000100 */
[----:B------:R-:W-:Y:S02]  /*2160*/  @P2 MOV R10, R4 ;  /* 0x00000004000a2202 */ /* 0x000fe40000000f00 */
[----:B------:R-:W-:Y:S02]  /*2170*/  @P2 R2UR.BROADCAST UR8, R3 ;  /* 0x00000000030822ca */ /* 0x000fe400008e0000 */
[----:B------:R-:W-:-:S11]  /*2180*/  @P2 LOP3.LUT R9, R5, 0xffff, RZ, 0xc0, !PT ;  /* 0x0000ffff05092812 */ /* 0x000fd600078ec0ff */
[----:B------:R-:W-:Y:S01]  /*2190*/  @UP0 UMOV UR36, UR8 ;  /* 0x0000000800240c82 */ /* 0x000fe20008000000 */
[----:B-1----:R-:W-:Y:S05]  /*21a0*/  @!P0 BRA `(.L_x_40) ;  /* 0x0000000000b88947 */ /* 0x002fea0003800000 */
[----:B------:R-:W3:Y:S01]  /*21b0*/  LDC.64 R4, c[0x0][0xb18] ;  /* 0x0002c600ff047b82 */ /* 0x000ee20000000a00 */
[----:B------:R-:W-:-:S07]  /*21c0*/  ISETP.NE.AND P3, PT, R65, 0x1, PT ;  /* 0x000000014100780c */ /* 0x000fce0003f65270 */
[----:B------:R-:W1:Y:S08]  /*21d0*/  LDC.64 R6, c[0x0][0xb10] ;  /* 0x0002c400ff067b82 */ /* 0x000e700000000a00 */
[----:B------:R-:W2:Y:S08]  /*21e0*/  LDC R18, c[0x0][0xb20] ;  /* 0x0002c800ff127b82 */ /* 0x000eb00000000800 */
[----:B------:R-:W4:Y:S01]  /*21f0*/  LDC R19, c[0x0][0xb0c] ;  /* 0x0002c300ff137b82 */ /* 0x000f220000000800 */
[----:B---3--:R-:W-:Y:S01]  /*2200*/  IMAD.HI.U32 R21, R0, R5, RZ ;  /* 0x0000000500157227 */ /* 0x008fe200078e00ff */
[----:B------:R-:W-:-:S03]  /*2210*/  ISETP.NE.AND P0, PT, R4, 0x1, PT ;  /* 0x000000010400780c */ /* 0x000fc60003f05270 */
[----:B------:R-:W-:-:S03]  /*2220*/  IMAD.HI.U32 R5, R9, R5, RZ ;  /* 0x0000000509057227 */ /* 0x000fc600078e00ff */
[----:B------:R-:W3:Y:S01]  /*2230*/  LDC.64 R2, c[0x0][0xb28] ;  /* 0x0002ca00ff027b82 */ /* 0x000ee20000000a00 */
[----:B-1----:R-:W-:-:S04]  /*2240*/  IMAD.HI.U32 R22, R8, R6, RZ ;  /* 0x0000000608167227 */ /* 0x002fc800078e00ff */
[----:B------:R-:W-:Y:S01]  /*2250*/  IMAD.HI.U32 R23, R10, R6, RZ ;  /* 0x000000060a177227 */ /* 0x000fe200078e00ff */
[----:B------:R-:W-:Y:S02]  /*2260*/  SHF.R.U32.HI R22, RZ, R7, R22 ;  /* 0x00000007ff167219 */ /* 0x000fe40000011616 */
[-C--:B--2---:R-:W-:Y:S02]  /*2270*/  SHF.R.U32.HI R21, RZ, R18.reuse, R21 ;  /* 0x00000012ff157219 */ /* 0x084fe40000011615 */
[----:B------:R-:W-:Y:S02]  /*2280*/  SHF.R.U32.HI R5, RZ, R18, R5 ;  /* 0x00000012ff057219 */ /* 0x000fe40000011605 */
[----:B------:R-:W-:Y:S02]  /*2290*/  SEL R21, R0, R21, !P0 ;  /* 0x0000001500157207 */ /* 0x000fe40004000000 */
[----:B------:R-:W-:Y:S02]  /*22a0*/  SHF.R.U32.HI R23, RZ, R7, R23 ;  /* 0x00000007ff177219 */ /* 0x000fe40000011617 */
[----:B----4-:R-:W-:-:S02]  /*22b0*/  ISETP.NE.AND P1, PT, R19, 0x1, PT ;  /* 0x000000011300780c */ /* 0x010fc40003f25270 */
[----:B------:R-:W-:Y:S02]  /*22c0*/  SEL R5, R9, R5, !P0 ;  /* 0x0000000509057207 */ /* 0x000fe40004000000 */
[----:B------:R-:W-:Y:S02]  /*22d0*/  SEL R22, R8, R22, !P1 ;  /* 0x0000001608167207 */ /* 0x000fe40004800000 */
[----:B------:R-:W-:Y:S01]  /*22e0*/  SEL R23, R10, R23, !P1 ;  /* 0x000000170a177207 */ /* 0x000fe20004800000 */
[----:B---3--:R-:W-:-:S04]  /*22f0*/  IMAD.HI.U32 R20, R21, R2, RZ ;  /* 0x0000000215147227 */ /* 0x008fc800078e00ff */
        /* <DEDUP_REMOVED lines=10> */
[----:B------:R-:W-:-:S04]  /*23a0*/  @!P0 IMAD.HI.U32 R7, R23, R2, RZ ;  /* 0x0000000217078227 */ /* 0x000fc800078e00ff */
[----:B------:R-:W-:Y:S01]  /*23b0*/  IMAD.MOV R2, RZ, RZ, -R6 ;  /* 0x000000ffff027224 */ /* 0x000fe200078e0a06 */
[----:B------:R-:W-:Y:S02]  /*23c0*/  @!P0 SHF.R.U32.HI R3, RZ, R3, R7 ;  /* 0x00000003ff038219 */ /* 0x000fe40000011607 */
[----:B------:R-:W-:Y:S01]  /*23d0*/  IADD3 R7, PT, PT, -R5, RZ, RZ ;  /* 0x000000ff05077210 */ /* 0x000fe20007ffe1ff */
[----:B------:R-:W-:Y:S01]  /*23e0*/  IMAD R2, R65, R2, R5 ;  /* 0x0000000241027224 */ /* 0x000fe200078e0205 */
        /* <DEDUP_REMOVED lines=10> */
.L_x_40:
[----:B------:R-:W1:Y:S02]  /*2490*/  LDCU UR8, c[0x0][0xb30] ;  /* 0x00016600ff0877ac */ /* 0x000e640008000800 */
[----:B-1----:R-:W-:-:S09]  /*24a0*/  UISETP.NE.AND UP0, UPT, UR8, 0x1, UPT ;  /* 0x000000010800788c */ /* 0x002fd2000bf05270 */
[----:B------:R-:W-:Y:S05]  /*24b0*/  BRA.U UP0, `(.L_x_41) ;  /* 0x0000000100407547 */ /* 0x000fea000b800000 */
[----:B------:R-:W1:Y:S08]  /*24c0*/  LDC.64 R4, c[0x0][0xb10] ;  /* 0x0002c400ff047b82 */ /* 0x000e700000000a00 */
[----:B------:R-:W2:Y:S08]  /*24d0*/  LDC.64 R2, c[0x0][0xb18] ;  /* 0x0002c600ff027b82 */ /* 0x000eb00000000a00 */
[----:B------:R-:W4:Y:S08]  /*24e0*/  LDC R6, c[0x0][0xb20] ;  /* 0x0002c800ff067b82 */ /* 0x000f300000000800 */
[----:B------:R-:W3:Y:S01]  /*24f0*/  LDC R7, c[0x0][0xb0c] ;  /* 0x0002c300ff077b82 */ /* 0x000ee20000000800 */
[----:B-1----:R-:W-:-:S05]  /*2500*/  IMAD.HI.U32 R4, R10, R4, RZ ;  /* 0x000000040a047227 */ /* 0x002fca00078e00ff */
[----:B------:R-:W-:Y:S01]  /*2510*/  SHF.R.U32.HI R4, RZ, R5, R4 ;  /* 0x00000005ff047219 */ /* 0x000fe20000011604 */
[----:B--2---:R-:W-:Y:S01]  /*2520*/  IMAD.HI.U32 R3, R9, R3, RZ ;  /* 0x0000000309037227 */ /* 0x004fe200078e00ff */
[----:B------:R-:W-:-:S04]  /*2530*/  ISETP.NE.AND P0, PT, R2, 0x1, PT ;  /* 0x000000010200780c */ /* 0x000fc80003f05270 */
[----:B----4-:R-:W-:-:S04]  /*2540*/  SHF.R.U32.HI R3, RZ, R6, R3 ;  /* 0x00000006ff037219 */ /* 0x010fc80000011603 */
[----:B------:R-:W-:Y:S02]  /*2550*/  SEL R3, R9, R3, !P0 ;  /* 0x0000000309037207 */ /* 0x000fe40004000000 */
[----:B---3--:R-:W-:-:S04]  /*2560*/  ISETP.NE.AND P1, PT, R7, 0x1, PT ;  /* 0x000000010700780c */ /* 0x008fc80003f25270 */
[----:B------:R-:W-:-:S05]  /*2570*/  SEL R4, R10, R4, !P1 ;  /* 0x000000040a047207 */ /* 0x000fca0004800000 */
[----:B------:R-:W-:Y:S02]  /*2580*/  IMAD.IADD R5, R3, 0x1, -R4 ;  /* 0x0000000103057824 */ /* 0x000fe400078e0a04 */
[----:B------:R-:W-:Y:S02]  /*2590*/  IMAD.IADD R3, R4, 0x1, -R3 ;  /* 0x0000000104037824 */ /* 0x000fe400078e0a03 */
[----:B------:R-:W-:Y:S02]  /*25a0*/  IMAD R10, R5, R7, R10 ;  /* 0x00000007050a7224 */ /* 0x000fe400078e020a */
[----:B------:R-:W-:-:S07]  /*25b0*/  IMAD R9, R3, R2, R9 ;  /* 0x0000000203097224 */ /* 0x000fce00078e0209 */
.L_x_41:
[----:B------:R-:W-:Y:S01]  /*25c0*/  VIADD R14, R14, 0x1 ;  /* 0x000000010e0e7836 */ /* 0x000fe20000000000 */
[----:B------:R-:W-:Y:S01]  /*25d0*/  UPLOP3.LUT UP5, UPT, UPT, UPT, UPT, 0x80, 0x8 ;  /* 0x000000000008789c */ /* 0x000fe20003faf070 */
[----:B------:R-:W-:Y:S02]  /*25e0*/  IMAD.IADD R23, R10, 0x1, R132 ;  /* 0x000000010a177824 */ /* 0x000fe400078e0284 */
[----:B------:R-:W-:Y:S01]  /*25f0*/  IMAD.IADD R22, R9, 0x1, R115 ;  /* 0x0000000109167824 */ /* 0x000fe200078e0273 */
[----:B------:R-:W-:-:S04]  /*2600*/  ISETP.NE.AND P0, PT, R14, 0x2, PT ;  /* 0x000000020e00780c */ /* 0x000fc80003f05270 */
[----:B------:R-:W-:Y:S02]  /*2610*/  SEL R2, RZ, 0x1, P0 ;  /* 0x00000001ff027807 */ /* 0x000fe40000000000 */
[----:B------:R-:W-:Y:S02]  /*2620*/  SEL R14, R14, RZ, P0 ;  /* 0x000000ff0e0e7207 */ /* 0x000fe40000000000 */
[----:B------:R-:W-:Y:S01]  /*2630*/  LOP3.LUT R13, R13, R2, RZ, 0x3c, !PT ;  /* 0x000000020d0d7212 */ /* 0x000fe200078e3cff */
[----:B------:R-:W-:Y:S06]  /*2640*/  @P2 BRA `(.L_x_42) ;  /* 0xfffffff000542947 */ /* 0x000fec000383ffff */
[----:B------:R-:W-:Y:S01]  /*2650*/  UIADD3 UR6, UPT, UPT, UR6, 0x40, URZ ;  /* 0x0000004006067890 */ /* 0x000fe2000fffe0ff */
[----:B------:R-:W-:-:S03]  /*2660*/  SHF.L.U32 R2, R15, 0x1f, RZ ;  /* 0x0000001f0f027819 */ /* 0x000fc600000006ff */
[----:B------:R-:W-:-:S09]  /*2670*/  ULEA UR4, UR23, UR6, 0x3 ;  /* 0x0000000617047291 */ /* 0x000fd2000f8e18ff */
[----:B------:R-:W1:Y:S02]  /*2680*/  SYNCS.PHASECHK.TRANS64.TRYWAIT P0, [UR4], R2 ;  /* 0x00000002ff0075a7 */ /* 0x000e640008001104 */
[----:B-1----:R-:W-:Y:S05]  /*2690*/  @!P0 BRA `(.L_x_43) ;  /* 0x0000008400248947 */ /* 0x002fea0003800000 */
.L_x_239:
[----:B------:R-:W-:-:S04]  /*26a0*/  UIADD3 UR5, UPT, UPT, UR23, 0x1, URZ ;  /* 0x0000000117057890 */ /* 0x000fc8000fffe0ff */
[----:B------:R-:W-:-:S04]  /*26b0*/  UISETP.NE.AND UP0, UPT, UR5, 0x8, UPT ;  /* 0x000000080500788c */ /* 0x000fc8000bf05270 */
[----:B------:R-:W-:Y:S02]  /*26c0*/  USEL UR7, URZ, 0x1, UP0 ;  /* 0x00000001ff077887 */ /* 0x000fe40008000000 */
[----:B------:R-:W-:-:S04]  /*26d0*/  USEL UR5, UR5, URZ, UP0 ;  /* 0x000000ff05057287 */ /* 0x000fc80008000000 */
[----:B------:R-:W-:Y:S01]  /*26e0*/  ULEA UR4, UR5, UR6, 0x3 ;  /* 0x0000000605047291 */ /* 0x000fe2000f8e18ff */
[----:B-1----:R-:W-:-:S04]  /*26f0*/  LOP3.LUT R2, R15, UR7, RZ, 0x3c, !PT ;  /* 0x000000070f027c12 */ /* 0x002fc8000f8e3cff */
[----:B------:R-:W-:-:S04]  /*2700*/  SHF.L.U32 R3, R2, 0x1f, RZ ;  /* 0x0000001f02037819 */ /* 0x000fc800000006ff */
[----:B------:R-:W1:Y:S02]  /*2710*/  SYNCS.PHASECHK.TRANS64.TRYWAIT P0, [UR4], R3 ;  /* 0x00000003ff0075a7 */ /* 0x000e640008001104 */
[----:B-1----:R-:W-:Y:S05]  /*2720*/  @!P0 BRA `(.L_x_44) ;  /* 0x0000008400188947 */ /* 0x002fea0003800000 */
.L_x_241:
[----:B------:R-:W-:-:S04]  /*2730*/  UIADD3 UR5, UPT, UPT, UR5, 0x1, URZ ;  /* 0x0000000105057890 */ /* 0x000fc8000fffe0ff */
[----:B------:R-:W-:-:S04]  /*2740*/  UISETP.NE.AND UP0, UPT, UR5, 0x8, UPT ;  /* 0x000000080500788c */ /* 0x000fc8000bf05270 */
[----:B------:R-:W-:Y:S02]  /*2750*/  USEL UR7, URZ, 0x1, UP0 ;  /* 0x00000001ff077887 */ /* 0x000fe40008000000 */
[----:B------:R-:W-:-:S04]  /*2760*/  USEL UR5, UR5, URZ, UP0 ;  /* 0x000000ff05057287 */ /* 0x000fc80008000000 */
[----:B------:R-:W-:Y:S01]  /*2770*/  ULEA UR4, UR5, UR6, 0x3 ;  /* 0x0000000605047291 */ /* 0x000fe2000f8e18ff */
[----:B------:R-:W-:-:S04]  /*2780*/  LOP3.LUT R2, R2, UR7, RZ, 0x3c, !PT ;  /* 0x0000000702027c12 */ /* 0x000fc8000f8e3cff */
[----:B-1----:R-:W-:-:S04]  /*2790*/  SHF.L.U32 R3, R2, 0x1f, RZ ;  /* 0x0000001f02037819 */ /* 0x002fc800000006ff */
[----:B------:R-:W1:Y:S02]  /*27a0*/  SYNCS.PHASECHK.TRANS64.TRYWAIT P0, [UR4], R3 ;  /* 0x00000003ff0075a7 */ /* 0x000e640008001104 */
[----:B-1----:R-:W-:Y:S05]  /*27b0*/  @!P0 BRA `(.L_x_45) ;  /* 0x00000084000c8947 */ /* 0x002fea0003800000 */
.L_x_243:
        /* <DEDUP_REMOVED lines=9> */
.L_x_245:
        /* <DEDUP_REMOVED lines=9> */
.L_x_247:
        /* <DEDUP_REMOVED lines=9> */
.L_x_249:
        /* <DEDUP_REMOVED lines=9> */
.L_x_251:
[----:B------:R-:W-:-:S04]  /*2a00*/  UIADD3 UR5, UPT, UPT, UR5, 0x1, URZ ;  /* 0x0000000105057890 */ /* 0x000fc8000fffe0ff */
[----:B------:R-:W-:-:S04]  /*2a10*/  UISETP.NE.AND UP0, UPT, UR5, 0x8, UPT ;  /* 0x000000080500788c */ /* 0x000fc8000bf05270 */
[----:B------:R-:W-:Y:S02]  /*2a20*/  USEL UR4, URZ, 0x1, UP0 ;  /* 0x00000001ff047887 */ /* 0x000fe40008000000 */
[----:B------:R-:W-:-:S04]  /*2a30*/  USEL UR5, UR5, URZ, UP0 ;  /* 0x000000ff05057287 */ /* 0x000fc80008000000 */
[----:B------:R-:W-:Y:S01]  /*2a40*/  ULEA UR5, UR5, UR6, 0x3 ;  /* 0x0000000605057291 */ /* 0x000fe2000f8e18ff */
[----:B------:R-:W-:-:S04]  /*2a50*/  LOP3.LUT R2, R2, UR4, RZ, 0x3c, !PT ;  /* 0x0000000402027c12 */ /* 0x000fc8000f8e3cff */
[----:B------:R-:W-:Y:S01]  /*2a60*/  SHF.L.U32 R2, R2, 0x1f, RZ ;  /* 0x0000001f02027819 */ /* 0x000fe200000006ff */
[----:B-1-3--:R-:W-:-:S07]  /*2a70*/  IMAD.U32 R0, RZ, RZ, UR5 ;  /* 0x00000005ff007e24 */ /* 0x00afce000f8e00ff */
.L_x_50:
[----:B-1----:R1:W2:Y:S02]  /*2a80*/  SYNCS.PHASECHK.TRANS64.TRYWAIT P0, [R0+URZ], R2 ;  /* 0x00000002000075a7 */ /* 0x0022a400080011ff */
[----:B--2---:R-:W-:Y:S05]  /*2a90*/  @!P0 NANOSLEEP.SYNCS 0x989680 ;  /* 0x009896800000895d */ /* 0x004fea0003900000 */
[----:B------:R-:W2:Y:S02]  /*2aa0*/  @!P0 SYNCS.PHASECHK.TRANS64 P0, [R0+URZ], R2 ;  /* 0x00000002000085a7 */ /* 0x000ea400080010ff */
[----:B--2---:R-:W-:Y:S05]  /*2ab0*/  @P0 EXIT ;  /* 0x000000000000094d */ /* 0x004fea0003800000 */
[----:B------:R-:W-:Y:S05]  /*2ac0*/  BRA `(.L_x_50) ;  /* 0xfffffffc00ec7947 */ /* 0x000fea000383ffff */
.L_x_22:
[----:B------:R-:W-:-:S04]  /*2ad0*/  UISETP.NE.AND UP1, UPT, UR37, URZ, UPT ;  /* 0x000000ff2500728c */ /* 0x000fc8000bf25270 */
[----:B------:R-:W-:-:S09]  /*2ae0*/  UISETP.NE.OR UP1, UPT, UR10, 0x1, UP1 ;  /* 0x000000010a00788c */ /* 0x000fd20008f25670 */
[----:B------:R-:W-:Y:S05]  /*2af0*/  BRA.U UP1, `(.L_x_51) ;  /* 0x00000005014c7547 */ /* 0x000fea000b800000 */
[----:B------:R-:W-:Y:S01]  /*2b00*/  HFMA2 R11, -RZ, RZ, 0, 0 ;  /* 0x00000000ff0b7431 */ /* 0x000fe200000001ff */
[----:B------:R-:W-:Y:S01]  /*2b10*/  ISETP.GE.U32.AND P2, PT, R10, 0x2, PT ;  /* 0x000000020a00780c */ /* 0x000fe20003f46070 */
[----:B------:R-:W-:Y:S01]  /*2b20*/  IMAD.MOV.U32 R12, RZ, RZ, 0x1 ;  /* 0x00000001ff0c7424 */ /* 0x000fe200078e00ff */
[----:B------:R-:W-:Y:S01]  /*2b30*/  CS2R R8, SRZ ;  /* 0x0000000000087805 */ /* 0x000fe2000001ff00 */
[----:B------:R-:W-:Y:S01]  /*2b40*/  IMAD.MOV.U32 R3, RZ, RZ, RZ ;  /* 0x000000ffff037224 */ /* 0x000fe200078e00ff */
[----:B------:R-:W-:Y:S01]  /*2b50*/  UMOV UR4, 0x400 ;  /* 0x0000040000047882 */ /* 0x000fe20000000000 */
[----:B------:R-:W-:Y:S01]  /*2b60*/  UMOV UR6, URZ ;  /* 0x000000ff00067c82 */ /* 0x000fe20008000000 */
[----:B------:R-:W-:-:S12]  /*2b70*/  ULEA UR37, UR37, UR4, 0x18 ;  /* 0x0000000425257291 */ /* 0x000fd8000f8ec0ff */
.L_x_55:
[----:B------:R-:W-:Y:S02]  /*2b80*/  LEA R0, R3, UR37, 0x3 ;  /* 0x0000002503007c11 */ /* 0x000fe4000f8e18ff */
[----:B------:R-:W-:-:S03]  /*2b90*/  SHF.L.U32 R4, R8, 0x1f, RZ ;  /* 0x0000001f08047819 */ /* 0x000fc600000006ff */
[----:B------:R-:W-:Y:S01]  /*2ba0*/  VIADD R5, R0, 0x140 ;  /* 0x0000014000057836 */ /* 0x000fe20000000000 */
[----:B------:R-:W1:Y:S02]  /*2bb0*/  SYNCS.PHASECHK.TRANS64.TRYWAIT P0, [R0+URZ+0x130], R4 ;  /* 0x00013004000075a7 */ /* 0x000e6400080011ff */
[----:B-1----:R-:W-:Y:S05]  /*2bc0*/  @!P0 BRA `(.L_x_52) ;  /* 0x0000008000808947 */ /* 0x002fea0003800000 */
.L_x_252:
[----:B------:R-:W-:Y:S01]  /*2bd0*/  ULEA UR5, UR6, UR37, 0x3 ;  /* 0x0000002506057291 */ /* 0x000fe2000f8e18ff */
[----:B-1----:R-:W-:Y:S01]  /*2be0*/  PRMT R0, RZ, 0x654, R5 ;  /* 0x00000654ff007816 */ /* 0x002fe20000000005 */
[----:B------:R-:W-:Y:S01]  /*2bf0*/  @!P2 IMAD.MOV.U32 R4, RZ, RZ, 0x10 ;  /* 0x00000010ff04a424 */ /* 0x000fe200078e00ff */
[----:B------:R-:W-:Y:S01]  /*2c00*/  SHF.L.U32 R5, R12, 0x1f, RZ ;  /* 0x0000001f0c057819 */ /* 0x000fe200000006ff */
[----:B------:R-:W-:Y:S01]  /*2c10*/  UIADD3 UR4, UPT, UPT, UR5, 0xd0, URZ ;  /* 0x000000d005047890 */ /* 0x000fe2000fffe0ff */
[----:B------:R1:W-:Y:S05]  /*2c20*/  SYNCS.ARRIVE.TRANS64.RED.A1T0 RZ, [R0+URZ], RZ ;  /* 0x000000ff00ff79a7 */ /* 0x0003ea00081004ff */
[----:B------:R-:W-:Y:S01]  /*2c30*/  IMAD.U32 R6, RZ, RZ, UR4 ;  /* 0x00000004ff067e24 */ /* 0x000fe2000f8e00ff */
[----:B------:R-:W2:Y:S04]  /*2c40*/  SYNCS.PHASECHK.TRANS64.TRYWAIT P0, [UR5+0xe0], R5 ;  /* 0x0000e005ff0075a7 */ /* 0x000ea80008001105 */
[----:B------:R-:W-:Y:S01]  /*2c50*/  PRMT R6, R10, 0x654, R6 ;  /* 0x000006540a067816 */ /* 0x000fe20000000006 */
[----:B-12---:R-:W-:Y:S06]  /*2c60*/  @!P0 BRA `(.L_x_53) ;  /* 0x00000080006c8947 */ /* 0x006fec0003800000 */
.L_x_254:
[----:B------:R-:W-:Y:S01]  /*2c70*/  ULEA UR4, UR6, UR37, 0x4 ;  /* 0x0000002506047291 */ /* 0x000fe2000f8e20ff */
[----:B------:R-:W-:Y:S01]  /*2c80*/  SEL R2, R6, R2, !P2 ;  /* 0x0000000206027207 */ /* 0x000fe20005000000 */
[----:B------:R-:W-:Y:S01]  /*2c90*/  UIADD3 UR5, UPT, UPT, UR5, 0xd0, URZ ;  /* 0x000000d005057890 */ /* 0x000fe2000fffe0ff */
[----:B-1----:R-:W-:Y:S01]  /*2ca0*/  LEA R0, R11, UR37, 0x3 ;  /* 0x000000250b007c11 */ /* 0x002fe2000f8e18ff */
[----:B------:R-:W-:Y:S01]  /*2cb0*/  UIADD3 UR4, UPT, UPT, UR4, 0x160, URZ ;  /* 0x0000016004047890 */ /* 0x000fe2000fffe0ff */
[----:B------:R1:W-:Y:S01]  /*2cc0*/  @!P2 SYNCS.ARRIVE.TRANS64.RED RZ, [R2+URZ], R4 ;  /* 0x0000000402ffa9a7 */ /* 0x0003e200080004ff */
[----:B------:R-:W-:Y:S01]  /*2cd0*/  UIADD3 UR6, UPT, UPT, UR6, 0x1, URZ ;  /* 0x0000000106067890 */ /* 0x000fe2000fffe0ff */
[----:B------:R-:W-:-:S03]  /*2ce0*/  VIADD R3, R3, 0x1 ;  /* 0x0000000103037836 */ /* 0x000fc60000000000 */
[----:B------:R-:W-:Y:S02]  /*2cf0*/  UISETP.NE.AND UP0, UPT, UR6, 0x2, UPT ;  /* 0x000000020600788c */ /* 0x000fe4000bf05270 */
[----:B------:R-:W-:Y:S01]  /*2d00*/  ISETP.NE.AND P0, PT, R3, 0x2, PT ;  /* 0x000000020300780c */ /* 0x000fe20003f05270 */
[----:B------:R-:W-:Y:S06]  /*2d10*/  UGETNEXTWORKID.BROADCAST [UR4], [UR5] ;  /* 0x00000000040073ca */ /* 0x000fec0008000100 */
[----:B------:R-:W-:Y:S02]  /*2d20*/  USEL UR4, URZ, 0x1, UP0 ;  /* 0x00000001ff047887 */ /* 0x000fe40008000000 */
[----:B------:R-:W-:-:S04]  /*2d30*/  USEL UR6, UR6, URZ, UP0 ;  /* 0x000000ff06067287 */ /* 0x000fc80008000000 */
[----:B------:R-:W-:Y:S02]  /*2d40*/  LOP3.LUT R12, R12, UR4, RZ, 0x3c, !PT ;  /* 0x000000040c0c7c12 */ /* 0x000fe4000f8e3cff */
[----:B-1----:R-:W-:-:S04]  /*2d50*/  SHF.L.U32 R4, R9, 0x1f, RZ ;  /* 0x0000001f09047819 */ /* 0x002fc800000006ff */
[----:B------:R-:W1:Y:S02]  /*2d60*/  SYNCS.PHASECHK.TRANS64.TRYWAIT P1, [R0+URZ+0xd0], R4 ;  /* 0x0000d004000075a7 */ /* 0x000e6400080211ff */
[----:B-1----:R-:W-:Y:S05]  /*2d70*/  @!P1 BRA `(.L_x_54) ;  /* 0x0000008000409947 */ /* 0x002fea0003800000 */
.L_x_255:
[----:B-1----:R-:W-:Y:S01]  /*2d80*/  LEA R4, R11, UR37, 0x4 ;  /* 0x000000250b047c11 */ /* 0x002fe2000f8e20ff */
[----:B------:R-:W-:Y:S01]  /*2d90*/  VIADD R0, R0, 0xe0 ;  /* 0x000000e000007836 */ /* 0x000fe20000000000 */
[----:B------:R-:W-:Y:S01]  /*2da0*/  SEL R3, R3, RZ, P0 ;  /* 0x000000ff03037207 */ /* 0x000fe20000000000 */
[----:B------:R-:W-:-:S03]  /*2db0*/  VIADD R11, R11, 0x1 ;  /* 0x000000010b0b7836 */ /* 0x000fc60000000000 */
[----:B------:R-:W1:Y:S01]  /*2dc0*/  LDS.128 R4, [R4+0x160] ;  /* 0x0001600004047984 */ /* 0x000e620000000c00 */
[----:B------:R-:W-:Y:S02]  /*2dd0*/  PRMT R0, RZ, 0x654, R0 ;  /* 0x00000654ff007816 */ /* 0x000fe40000000000 */
[C---:B------:R-:W-:Y:S01]  /*2de0*/  ISETP.NE.AND P1, PT, R11.reuse, 0x2, PT ;  /* 0x000000020b00780c */ /* 0x040fe20003f25270 */
[----:B------:R-:W-:Y:S01]  /*2df0*/  @!PT LDS RZ, [RZ] ;  /* 0x00000000fffff984 */ /* 0x000fe20000000800 */
[----:B------:R-:W-:Y:S01]  /*2e00*/  @!PT LDS RZ, [RZ] ;  /* 0x00000000fffff984 */ /* 0x000fe20000000800 */
[----:B------:R-:W-:Y:S01]  /*2e10*/  @!PT LDS RZ, [RZ] ;  /* 0x00000000fffff984 */ /* 0x000fe20000000800 */
[----:B------:R-:W-:Y:S01]  /*2e20*/  @!PT LDS RZ, [RZ] ;  /* 0x00000000fffff984 */ /* 0x000fe20000000800 */
[----:B------:R2:W-:Y:S06]  /*2e30*/  MEMBAR.ALL.CTA ;  /* 0x0000000000007992 */ /* 0x0005ec0000008000 */
[----:B--2---:R-:W2:Y:S01]  /*2e40*/  FENCE.VIEW.ASYNC.S ;  /* 0x00000000000073c6 */ /* 0x004ea20000000000 */
[----:B------:R-:W-:Y:S01]  /*2e50*/  SEL R11, R11, RZ, P1 ;  /* 0x000000ff0b0b7207 */ /* 0x000fe20000800000 */
[----:B--2---:R2:W-:Y:S01]  /*2e60*/  SYNCS.ARRIVE.TRANS64.RED.A1T0 RZ, [R0+URZ], RZ ;  /* 0x000000ff00ff79a7 */ /* 0x0045e200081004ff */
[----:B-1----:R-:W-:-:S02]  /*2e70*/  LOP3.LUT P3, RZ, R6, 0x1, RZ, 0xc0, !PT ;  /* 0x0000000106ff7812 */ /* 0x002fc4000786c0ff */
[----:B------:R-:W-:-:S04]  /*2e80*/  SEL R4, RZ, 0x1, P1 ;  /* 0x00000001ff047807 */ /* 0x000fc80000800000 */
[----:B------:R-:W-:Y:S02]  /*2e90*/  LOP3.LUT R9, R9, R4, RZ, 0x3c, !PT ;  /* 0x0000000409097212 */ /* 0x000fe400078e3cff */
[----:B--2---:R-:W-:-:S04]  /*2ea0*/  SEL R0, RZ, 0x1, P0 ;  /* 0x00000001ff007807 */ /* 0x004fc80000000000 */
[----:B------:R-:W-:Y:S01]  /*2eb0*/  LOP3.LUT R8, R8, R0, RZ, 0x3c, !PT ;  /* 0x0000000008087212 */ /* 0x000fe200078e3cff */
[----:B------:R-:W-:Y:S06]  /*2ec0*/  @P3 BRA `(.L_x_55) ;  /* 0xfffffffc002c3947 */ /* 0x000fec000383ffff */
[----:B------:R-:W-:Y:S01]  /*2ed0*/  ULEA UR5, UR6, UR37, 0x3 ;  /* 0x0000002506057291 */ /* 0x000fe2000f8e18ff */
[----:B------:R-:W-:-:S08]  /*2ee0*/  SHF.L.U32 R2, R12, 0x1f, RZ ;  /* 0x0000001f0c027819 */ /* 0x000fd000000006ff */
[----:B------:R-:W1:Y:S02]  /*2ef0*/  SYNCS.PHASECHK.TRANS64 P0, [UR5+0xe0], R2 ;  /* 0x0000e002ff0075a7 */ /* 0x000e640008001005 */
[----:B-1----:R-:W-:Y:S05]  /*2f00*/  @P0 BRA `(.L_x_56) ;  /* 0x0000000000080947 */ /* 0x002fea0003800000 */
[----:B------:R-:W1:Y:S02]  /*2f10*/  SYNCS.PHASECHK.TRANS64.TRYWAIT P0, [UR5+0xe0], R2 ;  /* 0x0000e002ff0075a7 */ /* 0x000e640008001105 */
[----:B-1----:R-:W-:Y:S05]  /*2f20*/  @!P0 BRA `(.L_x_57) ;  /* 0x0000007c00e88947 */ /* 0x002fea0003800000 */
.L_x_56:
[----:B------:R-:W-:-:S04]  /*2f30*/  UIADD3 UR4, UPT, UPT, UR6, 0x1, URZ ;  /* 0x0000000106047890 */ /* 0x000fc8000fffe0ff */
[----:B------:R-:W-:-:S04]  /*2f40*/  UISETP.NE.AND UP0, UPT, UR4, 0x2, UPT ;  /* 0x000000020400788c */ /* 0x000fc8000bf05270 */
[----:B------:R-:W-:Y:S02]  /*2f50*/  USEL UR7, URZ, 0x1, UP0 ;  /* 0x00000001ff077887 */ /* 0x000fe40008000000 */
[----:B------:R-:W-:-:S04]  /*2f60*/  USEL UR4, UR4, URZ, UP0 ;  /* 0x000000ff04047287 */ /* 0x000fc80008000000 */
[----:B------:R-:W-:Y:S01]  /*2f70*/  ULEA UR4, UR4, UR37, 0x3 ;  /* 0x0000002504047291 */ /* 0x000fe2000f8e18ff */
[----:B-1----:R-:W-:-:S04]  /*2f80*/  LOP3.LUT R2, R12, UR7, RZ, 0x3c, !PT ;  /* 0x000000070c027c12 */ /* 0x002fc8000f8e3cff */
[----:B------:R-:W-:-:S04]  /*2f90*/  SHF.L.U32 R0, R2, 0x1f, RZ ;  /* 0x0000001f02007819 */ /* 0x000fc800000006ff */
[----:B------:R-:W1:Y:S02]  /*2fa0*/  SYNCS.PHASECHK.TRANS64 P0, [UR4+0xe0], R0 ;  /* 0x0000e000ff0075a7 */ /* 0x000e640008001004 */
[----:B-1----:R-:W-:Y:S05]  /*2fb0*/  @P0 EXIT ;  /* 0x000000000000094d */ /* 0x002fea0003800000 */
[----:B------:R-:W-:Y:S02]  /*2fc0*/  SHF.L.U32 R2, R2, 0x1f, RZ ;  /* 0x0000001f02027819 */ /* 0x000fe400000006ff */
[----:B------:R-:W-:-:S07]  /*2fd0*/  MOV R0, UR4 ;  /* 0x0000000400007c02 */ /* 0x000fce0008000f00 */
.L_x_58:
[----:B-1----:R1:W2:Y:S02]  /*2fe0*/  SYNCS.PHASECHK.TRANS64.TRYWAIT P0, [R0+URZ+0xe0], R2 ;  /* 0x0000e002000075a7 */ /* 0x0022a400080011ff */
[----:B--2---:R-:W-:Y:S05]  /*2ff0*/  @!P0 NANOSLEEP.SYNCS 0x989680 ;  /* 0x009896800000895d */ /* 0x004fea0003900000 */
[----:B------:R-:W2:Y:S02]  /*3000*/  @!P0 SYNCS.PHASECHK.TRANS64 P0, [R0+URZ+0xe0], R2 ;  /* 0x0000e002000085a7 */ /* 0x000ea400080010ff */
[----:B--2---:R-:W-:Y:S05]  /*3010*/  @P0 EXIT ;  /* 0x000000000000094d */ /* 0x004fea0003800000 */
[----:B------:R-:W-:Y:S05]  /*3020*/  BRA `(.L_x_58) ;  /* 0xfffffffc00ec7947 */ /* 0x000fea000383ffff */
.L_x_51:
[----:B------:R-:W-:Y:S05]  /*3030*/  BRA.U UP4, `(.L_x_59) ;  /* 0x0000001104d87547 */ /* 0x000fea000b800000 */
[----:B------:R-:W-:Y:S01]  /*3040*/  UMOV UR6, 0x40 ;  /* 0x0000004000067882 */ /* 0x000fe20000000000 */
[----:B------:R-:W-:Y:S01]  /*3050*/  NOP ;  /* 0x0000000000007918 */ /* 0x000fe20000000000 */
[----:B------:R-:W-:Y:S01]  /*3060*/  ULEA UR6, UR37, UR6, 0x18 ;  /* 0x0000000625067291 */ /* 0x000fe2000f8ec0ff */
[----:B------:R-:W-:Y:S02]  /*3070*/  UMOV UR7, 0x400 ;  /* 0x0000040000077882 */ /* 0x000fe40000000000 */
[----:B------:R-:W-:-:S06]  /*3080*/  ULEA UR37, UR37, UR7, 0x18 ;  /* 0x0000000725257291 */ /* 0x000fcc000f8ec0ff */
[----:B------:R-:W1:Y:S02]  /*3090*/  LDS.U8 R2, [UR6+0x1c] ;  /* 0x00001c06ff027984 */ /* 0x000e640008000000 */
[----:B-1----:R-:W-:-:S13]  /*30a0*/  ISETP.NE.AND P0, PT, R2, RZ, PT ;  /* 0x000000ff0200720c */ /* 0x002fda0003f05270 */
[----:B------:R-:W-:Y:S05]  /*30b0*/  @P0 BRA `(.L_x_60) ;  /* 0x0000000400080947 */ /* 0x000fea0003800000 */
[----:B------:R-:W-:Y:S02]  /*30c0*/  UISETP.NE.U32.AND UP0, UPT, UR5, 0x1, UPT ;  /* 0x000000010500788c */ /* 0x000fe4000bf05070 */
[----:B------:R-:W-:-:S07]  /*30d0*/  UIADD3 UR8, UPT, UPT, UR6, 0x8, URZ ;  /* 0x0000000806087890 */ /* 0x000fce000fffe0ff */
[----:B------:R-:W-:Y:S05]  /*30e0*/  BRA.U !UP0, `(.L_x_61) ;  /* 0x00000001089c7547 */ /* 0x000fea000b800000 */
[----:B------:R-:W-:Y:S01]  /*30f0*/  ELECT P0, URZ, PT ;  /* 0x0000000000ff782f */ /* 0x000fe20003800000 */
[----:B------:R-:W-:-:S12]  /*3100*/  BSSY B0, `(.L_x_61) ;  /* 0x0000025000007945 */ /* 0x000fd80003800000 */
[----:B------:R-:W-:Y:S05]  /*3110*/  @!P0 BRA `(.L_x_62) ;  /* 0x00000000008c8947 */ /* 0x000fea0003800000 */
[----:B------:R-:W-:-:S05]  /*3120*/  UMOV UR7, 0x10 ;  /* 0x0000001000077882 */ /* 0x000fca0000000000 */
[----:B------:R-:W-:Y:S04]  /*3130*/  DEPBAR.LE SB1, 0x36 ;  /* 0x00009d800000791a */ /* 0x000fe80000000000 */
[----:B------:R-:W1:Y:S02]  /*3140*/  UTCATOMSWS.2CTA.FIND_AND_SET.ALIGN UP1, UR7, UR7 ;  /* 0x00000007000775e3 */ /* 0x000e640008220800 */
[----:B-1----:R-:W-:Y:S01]  /*3150*/  MOV R10, UR7 ;  /* 0x00000007000a7c02 */ /* 0x002fe20008000f00 */
[----:B------:R-:W-:Y:S06]  /*3160*/  BRA.U UP1, `(.L_x_63) ;  /* 0x0000000101187547 */ /* 0x000fec000b800000 */
.L_x_64:
[----:B------:R-:W-:Y:S05]  /*3170*/  NANOSLEEP 0x64 ;  /* 0x000000640000795d */ /* 0x000fea0003800000 */
[----:B------:R-:W-:-:S05]  /*3180*/  UMOV UR7, 0x10 ;  /* 0x0000001000077882 */ /* 0x000fca0000000000 */
[----:B------:R-:W-:Y:S04]  /*3190*/  DEPBAR.LE SB1, 0x36 ;  /* 0x00009d800000791a */ /* 0x000fe80000000000 */
[----:B------:R-:W1:Y:S02]  /*31a0*/  UTCATOMSWS.2CTA.FIND_AND_SET.ALIGN UP1, UR7, UR7 ;  /* 0x00000007000775e3 */ /* 0x000e640008220800 */
[----:B-1----:R-:W-:Y:S01]  /*31b0*/  MOV R10, UR7 ;  /* 0x00000007000a7c02 */ /* 0x002fe20008000f00 */
[----:B------:R-:W-:Y:S05]  /*31c0*/  BRA.U !UP1, `(.L_x_64) ;  /* 0xfffffffd09e87547 */ /* 0x000fea000b83ffff */
.L_x_63:
[----:B------:R-:W1:Y:S01]  /*31d0*/  LDS R5, [UR6+0x10] ;  /* 0x00001006ff057984 */ /* 0x000e620008000800 */
[----:B------:R-:W-:Y:S01]  /*31e0*/  IMAD.U32 R3, RZ, RZ, UR37 ;  /* 0x00000025ff037e24 */ /* 0x000fe2000f8e00ff */
[----:B------:R-:W-:-:S03]  /*31f0*/  MOV R2, UR4 ;  /* 0x0000000400027c02 */ /* 0x000fc60008000f00 */
[----:B------:R-:W-:Y:S01]  /*3200*/  VIADD R3, R3, 0x180 ;  /* 0x0000018003037836 */ /* 0x000fe20000000000 */
[----:B-1----:R-:W-:-:S04]  /*3210*/  SHF.L.U32 R5, R5, 0x1f, RZ ;  /* 0x0000001f05057819 */ /* 0x002fc800000006ff */
[----:B------:R-:W1:Y:S02]  /*3220*/  SYNCS.PHASECHK.TRANS64.TRYWAIT P0, [UR6+0x8], R5 ;  /* 0x00000805ff0075a7 */ /* 0x000e640008001106 */
[----:B-1----:R-:W-:Y:S05]  /*3230*/  @P0 BRA `(.L_x_65) ;  /* 0x0000000000080947 */ /* 0x002fea0003800000 */
[----:B------:R-:W1:Y:S02]  /*3240*/  SYNCS.PHASECHK.TRANS64.TRYWAIT P0, [UR6+0x8], R5 ;  /* 0x00000805ff0075a7 */ /* 0x000e640008001106 */
[----:B-1----:R-:W-:Y:S05]  /*3250*/  @!P0 BRA `(.L_x_66) ;  /* 0x0000007c00348947 */ /* 0x002fea0003800000 */
.L_x_65:
[----:B-1----:R-:W-:Y:S01]  /*3260*/  HFMA2 R4, -RZ, RZ, 0, 5.9604644775390625e-08 ;  /* 0x00000001ff047431 */ /* 0x002fe200000001ff */
[----:B------:R-:W-:Y:S01]  /*3270*/  UPRMT UR7, UR4, 0x654, UR8 ;  /* 0x0000065404077896 */ /* 0x000fe20008000008 */
[----:B------:R-:W-:Y:S01]  /*3280*/  IMAD.MOV.U32 R7, RZ, RZ, 0xffff ;  /* 0x0000ffffff077424 */ /* 0x000fe200078e00ff */
[----:B------:R-:W-:Y:S01]  /*3290*/  PRMT R2, R2, 0x654, R3 ;  /* 0x0000065402027816 */ /* 0x000fe20000000003 */
[----:B------:R-:W-:Y:S02]  /*32a0*/  IMAD.MOV.U32 R5, RZ, RZ, 0x4 ;  /* 0x00000004ff057424 */ /* 0x000fe400078e00ff */
[----:B------:R-:W-:Y:S01]  /*32b0*/  IMAD.SHL.U32 R9, R10, 0x20, RZ ;  /* 0x000000200a097824 */ /* 0x000fe200078e00ff */
[----:B------:R-:W-:Y:S02]  /*32c0*/  MOV R3, UR7 ;  /* 0x0000000700037c02 */ /* 0x000fe40008000f00 */
[-C--:B------:R-:W-:Y:S01]  /*32d0*/  SHF.L.U32 R7, R7, R10.reuse, RZ ;  /* 0x0000000a07077219 */ /* 0x080fe200000006ff */
[----:B------:R1:W-:Y:S01]  /*32e0*/  SYNCS.ARRIVE.TRANS64.RED RZ, [UR7], R5 ;  /* 0x00000005ffff79a7 */ /* 0x0003e20008000407 */
[----:B------:R-:W-:Y:S01]  /*32f0*/  SHF.L.U32 R6, R4, R10, RZ ;  /* 0x0000000a04067219 */ /* 0x000fe200000006ff */
[----:B------:R1:W-:Y:S04]  /*3300*/  STS [UR37+0x180], R9 ;  /* 0x00018009ff007988 */ /* 0x0003e80008000825 */
[----:B------:R1:W-:Y:S04]  /*3310*/  STAS [R2.64], R10 ;  /* 0x0000000a02007dbd */ /* 0x0003e8000c0008ff */
[----:B------:R1:W-:Y:S04]  /*3320*/  ATOMS.OR RZ, [UR6+0x14], R7 ;  /* 0x00001407ffff798c */ /* 0x0003e8000b000006 */
[----:B------:R1:W-:Y:S04]  /*3330*/  ATOMS.OR RZ, [UR6+0x18], R6 ;  /* 0x00001806ffff798c */ /* 0x0003e8000b000006 */
[----:B------:R1:W-:Y:S02]  /*3340*/  ATOMS.XOR RZ, [UR6+0x10], R4 ;  /* 0x00001004ffff798c */ /* 0x0003e4000b800006 */
.L_x_62:
[----:B------:R-:W-:Y:S05]  /*3350*/  BSYNC B0 ;  /* 0x0000000000007941 */ /* 0x000fea0003800000 */
.L_x_61:
[----:B------:R-:W-:Y:S05]  /*3360*/  BRA.U UP0, `(.L_x_67) ;  /* 0x00000001006c7547 */ /* 0x000fea000b800000 */
[----:B------:R-:W-:-:S03]  /*3370*/  UMOV UR7, 0xffffffff ;  /* 0xffffffff00077882 */ /* 0x000fc60000000000 */
[----:B------:R-:W-:Y:S05]  /*3380*/  BRA.DIV UR7, `(.L_x_68) ;  /* 0x0000007e07007947 */ /* 0x000fea000b800000 */
[----:B------:R-:W-:-:S13]  /*3390*/  ELECT P6, URZ, PT ;  /* 0x0000000000ff782f */ /* 0x000fda00038c0000 */
.L_x_259:
[----:B------:R-:W-:Y:S05]  /*33a0*/  @!P6 BRA `(.L_x_67) ;  /* 0x00000000005ce947 */ /* 0x000fea0003800000 */
[----:B-1----:R-:W1:Y:S02]  /*33b0*/  LDS R3, [UR6+0x10] ;  /* 0x00001006ff037984 */ /* 0x002e640008000800 */
[----:B-1----:R-:W-:-:S04]  /*33c0*/  SHF.L.U32 R3, R3, 0x1f, RZ ;  /* 0x0000001f03037819 */ /* 0x002fc800000006ff */
[----:B------:R-:W1:Y:S02]  /*33d0*/  SYNCS.PHASECHK.TRANS64.TRYWAIT P0, [UR6+0x8], R3 ;  /* 0x00000803ff0075a7 */ /* 0x000e640008001106 */
[----:B-1----:R-:W-:Y:S05]  /*33e0*/  @P0 BRA `(.L_x_69) ;  /* 0x0000000000080947 */ /* 0x002fea0003800000 */
[----:B------:R-:W1:Y:S02]  /*33f0*/  SYNCS.PHASECHK.TRANS64.TRYWAIT P0, [UR6+0x8], R3 ;  /* 0x00000803ff0075a7 */ /* 0x000e640008001106 */
[----:B-1----:R-:W-:Y:S05]  /*3400*/  @!P0 BRA `(.L_x_70) ;  /* 0x0000007c00008947 */ /* 0x002fea0003800000 */
.L_x_69:
[----:B------:R-:W2:Y:S01]  /*3410*/  LDS R5, [UR37+0x180] ;  /* 0x00018025ff057984 */ /* 0x000ea20008000800 */
[----:B-1----:R-:W-:Y:S02]  /*3420*/  HFMA2 R2, -RZ, RZ, 0, 5.9604644775390625e-08 ;  /* 0x00000001ff027431 */ /* 0x002fe400000001ff */
[----:B------:R-:W-:Y:S01]  /*3430*/  IMAD.MOV.U32 R3, RZ, RZ, 0xffff ;  /* 0x0000ffffff037424 */ /* 0x000fe200078e00ff */
[----:B------:R-:W-:Y:S01]  /*3440*/  UPRMT UR7, UR4, 0x654, UR8 ;  /* 0x0000065404077896 */ /* 0x000fe20008000008 */
[----:B--2---:R-:W-:-:S03]  /*3450*/  IMAD.SHL.U32 R4, R5, 0x20, RZ ;  /* 0x0000002005047824 */ /* 0x004fc600078e00ff */
[-C--:B------:R-:W-:Y:S02]  /*3460*/  SHF.L.U32 R3, R3, R5.reuse, RZ ;  /* 0x0000000503037219 */ /* 0x080fe400000006ff */
[----:B------:R-:W-:Y:S01]  /*3470*/  SHF.L.U32 R5, R2, R5, RZ ;  /* 0x0000000502057219 */ /* 0x000fe200000006ff */
[----:B------:R2:W-:Y:S04]  /*3480*/  STS [UR37+0x180], R4 ;  /* 0x00018004ff007988 */ /* 0x0005e80008000825 */
[----:B------:R2:W-:Y:S04]  /*3490*/  ATOMS.OR RZ, [UR6+0x14], R3 ;  /* 0x00001403ffff798c */ /* 0x0005e8000b000006 */
[----:B------:R2:W-:Y:S01]  /*34a0*/  ATOMS.OR RZ, [UR6+0x18], R5 ;  /* 0x00001805ffff798c */ /* 0x0005e2000b000006 */
[----:B------:R-:W-:Y:S03]  /*34b0*/  SYNCS.ARRIVE.TRANS64.RED.A1T0 RZ, [UR7], RZ ;  /* 0x000000ffffff79a7 */ /* 0x000fe60008100407 */
[----:B------:R2:W-:Y:S01]  /*34c0*/  ATOMS.XOR RZ, [UR6+0x10], R2 ;  /* 0x00001002ffff798c */ /* 0x0005e2000b800006 */
[----:B------:R-:W-:Y:S05]  /*34d0*/  BRA `(.L_x_67) ;  /* 0x0000000000107947 */ /* 0x000fea0003800000 */
.L_x_60:
[----:B------:R-:W-:-:S05]  /*34e0*/  MOV R2, 0xffffffff ;  /* 0xffffffff00027802 */ /* 0x000fca0000000f00 */
[----:B------:R1:W-:Y:S02]  /*34f0*/  STS [UR37+0x180], R2 ;  /* 0x00018002ff007988 */ /* 0x0003e40008000825 */
[----:B-1----:R-:W-:Y:S02]  /*3500*/  MOV R2, 0x3520 ;  /* 0x0000352000027802 */ /* 0x002fe40000000f00 */
[----:B-----5:R-:W-:Y:S05]  /*3510*/  CALL.REL.NOINC `($__internal_1_$__cuda_sm10x_tcgen05_guardrail_trap_phase_invalid_during_alloc) ;  /* 0x0000008000947944 */ /* 0x020fea0003c00000 */
.L_x_67:
[----:B------:R-:W-:Y:S05]  /*3520*/  WARPSYNC.ALL ;  /* 0x0000000000007948 */ /* 0x000fea0003800000 */
[----:B------:R-:W3:Y:S01]  /*3530*/  S2UR UR7, SR_CgaCtaId ;  /* 0x00000000000779c3 */ /* 0x000ee20000008800 */
[----:B------:R-:W-:Y:S01]  /*3540*/  UMOV UR6, 0x400 ;  /* 0x0000040000067882 */ /* 0x000fe20000000000 */
[----:B------:R-:W-:-:S06]  /*3550*/  NOP ;  /* 0x0000000000007918 */ /* 0x000fcc0000000000 */
[----:B------:R-:W-:Y:S06]  /*3560*/  BAR.ARV 0x6, 0xa0 ;  /* 0x0182800000007b1d */ /* 0x000fec0000002000 */
[----:B------:R-:W4:Y:S01]  /*3570*/  LDCU UR8, c[0x0][0x38c] ;  /* 0x00007180ff0877ac */ /* 0x000f220008000800 */
[----:B------:R-:W-:Y:S01]  /*3580*/  LOP3.LUT R0, R0, 0xffff, RZ, 0xc0, !PT ;  /* 0x0000ffff00007812 */ /* 0x000fe200078ec0ff */
[----:B-1----:R-:W-:Y:S01]  /*3590*/  IMAD.MOV.U32 R9, RZ, RZ, 0x1 ;  /* 0x00000001ff097424 */ /* 0x002fe200078e00ff */
[----:B------:R-:W-:Y:S01]  /*35a0*/  LOP3.LUT R8, R8, 0xffff, RZ, 0xc0, !PT ;  /* 0x0000ffff08087812 */ /* 0x000fe200078ec0ff */
[----:B------:R-:W-:Y:S01]  /*35b0*/  UMOV UR19, URZ ;  /* 0x000000ff00137c82 */ /* 0x000fe20008000000 */
[----:B------:R-:W-:Y:S01]  /*35c0*/  R2UR UR11, R0 ;  /* 0x00000000000b72ca */ /* 0x000fe200000e0000 */
[----:B------:R-:W-:Y:S01]  /*35d0*/  UMOV UR18, URZ ;  /* 0x000000ff00127c82 */ /* 0x000fe20008000000 */
[----:B------:R-:W-:Y:S01]  /*35e0*/  R2UR UR12, R8 ;  /* 0x00000000080c72ca */ /* 0x000fe200000e0000 */
[----:B------:R-:W-:Y:S01]  /*35f0*/  IMAD.MOV.U32 R8, RZ, RZ, RZ ;  /* 0x000000ffff087224 */ /* 0x000fe200078e00ff */
[----:B------:R-:W-:Y:S01]  /*3600*/  UMOV UR17, URZ ;  /* 0x000000ff00117c82 */ /* 0x000fe20008000000 */
[----:B---3--:R-:W-:-:S02]  /*3610*/  ULEA UR7, UR7, UR6, 0x18 ;  /* 0x0000000607077291 */ /* 0x008fc4000f8ec0ff */
[----:B------:R-:W-:Y:S02]  /*3620*/  UISETP.NE.AND UP2, UPT, UR5, URZ, UPT ;  /* 0x000000ff0500728c */ /* 0x000fe4000bf45270 */
[----:B------:R-:W-:Y:S02]  /*3630*/  UIADD3 UR13, UPT, UPT, UR7, 0x8400, URZ ;  /* 0x00008400070d7890 */ /* 0x000fe4000fffe0ff */
[----:B------:R-:W-:Y:S02]  /*3640*/  UIADD3 UR14, UPT, UPT, UR7, 0x18400, URZ ;  /* 0x00018400070e7890 */ /* 0x000fe4000fffe0ff */
[----:B----4-:R-:W-:Y:S01]  /*3650*/  UIADD3 UR8, UPT, UPT, UR8, 0x3f, URZ ;  /* 0x0000003f08087890 */ /* 0x010fe2000fffe0ff */
[----:B--2---:R-:W1:Y:S01]  /*3660*/  LDS R2, [UR7+0x180] ;  /* 0x00018007ff027984 */ /* 0x004e620008000800 */
[----:B------:R-:W-:Y:S02]  /*3670*/  USHF.R.U32.HI UR13, URZ, 0x4, UR13 ;  /* 0x00000004ff0d7899 */ /* 0x000fe4000801160d */
[----:B------:R-:W-:-:S02]  /*3680*/  USHF.R.S32.HI UR6, URZ, 0x1f, UR8 ;  /* 0x0000001fff067899 */ /* 0x000fc40008011408 */
[----:B------:R-:W-:Y:S02]  /*3690*/  USHF.R.U32.HI UR14, URZ, 0x4, UR14 ;  /* 0x00000004ff0e7899 */ /* 0x000fe4000801160e */
[----:B------:R-:W-:Y:S02]  /*36a0*/  ULEA.HI UR6, UR6, UR8, URZ, 0x6 ;  /* 0x0000000806067291 */ /* 0x000fe4000f8f30ff */
[----:B------:R-:W-:Y:S02]  /*36b0*/  ULOP3.LUT UR13, UR13, 0x3fff, URZ, 0xc0, !UPT ;  /* 0x00003fff0d0d7892 */ /* 0x000fe4000f8ec0ff */
[----:B------:R-:W-:Y:S02]  /*36c0*/  USHF.R.S32.HI UR6, URZ, 0x6, UR6 ;  /* 0x00000006ff067899 */ /* 0x000fe40008011406 */
[----:B------:R-:W-:Y:S02]  /*36d0*/  ULOP3.LUT UR14, UR14, 0x3fff, URZ, 0xc0, !UPT ;  /* 0x00003fff0e0e7892 */ /* 0x000fe4000f8ec0ff */
[----:B------:R-:W-:Y:S01]  /*36e0*/  UISETP.LT.AND UP0, UPT, UR6, 0x1, UPT ;  /* 0x000000010600788c */ /* 0x000fe2000bf01270 */
[----:B------:R-:W-:Y:S01]  /*36f0*/  UMOV UR28, 0x0 ;  /* 0x00000000001c7882 */ /* 0x000fe20000000000 */
[----:B------:R-:W-:Y:S01]  /*3700*/  UMOV UR29, 0x8400490 ;  /* 0x08400490001d7882 */ /* 0x000fe20000000000 */
[----:B------:R-:W-:-:S02]  /*3710*/  ULOP3.LUT UR13, UR13, 0x10000, URZ, 0xfc, !UPT ;  /* 0x000100000d0d7892 */ /* 0x000fc4000f8efcff */
[----:B------:R-:W-:Y:S02]  /*3720*/  ULOP3.LUT UR14, UR14, 0x10000, URZ, 0xfc, !UPT ;  /* 0x000100000e0e7892 */ /* 0x000fe4000f8efcff */
[----:B------:R-:W-:Y:S01]  /*3730*/  USEL UR20, UR6, 0x1, !UP0 ;  /* 0x0000000106147887 */ /* 0x000fe2000c000000 */
[----:B------:R-:W-:Y:S01]  /*3740*/  UMOV UR26, 0x0 ;  /* 0x00000000001a7882 */ /* 0x000fe20000000000 */
[----:B------:R-:W-:Y:S01]  /*3750*/  UMOV UR27, 0x8400490 ;  /* 0x08400490001b7882 */ /* 0x000fe20000000000 */
[----:B------:R-:W-:Y:S01]  /*3760*/  UMOV UR24, 0x0 ;  /* 0x0000000000187882 */ /* 0x000fe20000000000 */
[----:B------:R-:W-:Y:S01]  /*3770*/  UMOV UR25, 0x8400490 ;  /* 0x0840049000197882 */ /* 0x000fe20000000000 */
[----:B------:R-:W-:Y:S01]  /*3780*/  UMOV UR22, 0x0 ;  /* 0x0000000000167882 */ /* 0x000fe20000000000 */
[----:B------:R-:W-:Y:S01]  /*3790*/  UMOV UR23, 0x8400490 ;  /* 0x0840049000177882 */ /* 0x000fe20000000000 */
[----:B-1----:R-:W-:Y:S02]  /*37a0*/  R2UR UR21, R2 ;  /* 0x00000000021572ca */ /* 0x002fe400000e0000 */
[----:B------:R-:W-:-:S13]  /*37b0*/  CS2R R2, SRZ ;  /* 0x0000000000027805 */ /* 0x000fda000001ff00 */
.L_x_78:
[C---:B------:R-:W-:Y:S02]  /*37c0*/  LEA R0, R8.reuse, UR7, 0x3 ;  /* 0x0000000708007c11 */ /* 0x040fe4000f8e18ff */
[----:B------:R-:W-:Y:S02]  /*37d0*/  SHF.L.U32 R4, R3, 0x1f, RZ ;  /* 0x0000001f03047819 */ /* 0x000fe400000006ff */
[----:B------:R-:W-:Y:S02]  /*37e0*/  LEA R5, R8, UR7, 0x4 ;  /* 0x0000000708057c11 */ /* 0x000fe4000f8e20ff */
[----:B------:R-:W1:Y:S02]  /*37f0*/  SYNCS.PHASECHK.TRANS64.TRYWAIT P0, [R0+URZ+0xd0], R4 ;  /* 0x0000d004000075a7 */ /* 0x000e6400080011ff */
[----:B-1-34-:R-:W-:Y:S05]  /*3800*/  @!P0 BRA `(.L_x_71) ;  /* 0x0000007800188947 */ /* 0x01afea0003800000 */
.L_x_260:
[----:B-1----:R-:W1:Y:S01]  /*3810*/  LDS.128 R4, [R5+0x160] ;  /* 0x0001600005047984 */ /* 0x002e620000000c00 */
[----:B------:R-:W-:Y:S02]  /*3820*/  VIADD R0, R0, 0xe0 ;  /* 0x000000e000007836 */ /* 0x000fe40000000000 */
[----:B------:R-:W-:Y:S01]  /*3830*/  VIADD R8, R8, 0x1 ;  /* 0x0000000108087836 */ /* 0x000fe20000000000 */
[----:B------:R-:W-:Y:S01]  /*3840*/  @!PT LDS RZ, [RZ] ;  /* 0x00000000fffff984 */ /* 0x000fe20000000800 */
[----:B------:R-:W-:Y:S01]  /*3850*/  @!PT LDS RZ, [RZ] ;  /* 0x00000000fffff984 */ /* 0x000fe20000000800 */
[----:B------:R-:W-:Y:S01]  /*3860*/  @!PT LDS RZ, [RZ] ;  /* 0x00000000fffff984 */ /* 0x000fe20000000800 */
[----:B------:R-:W-:Y:S01]  /*3870*/  @!PT LDS RZ, [RZ] ;  /* 0x00000000fffff984 */ /* 0x000fe20000000800 */
[----:B------:R2:W-:Y:S06]  /*3880*/  MEMBAR.ALL.CTA ;  /* 0x0000000000007992 */ /* 0x0005ec0000008000 */
[----:B--2---:R-:W2:Y:S01]  /*3890*/  FENCE.VIEW.ASYNC.S ;  /* 0x00000000000073c6 */ /* 0x004ea20000000000 */
[----:B------:R-:W-:-:S04]  /*38a0*/  PRMT R0, RZ, 0x654, R0 ;  /* 0x00000654ff007816 */ /* 0x000fc80000000000 */
[----:B--2---:R2:W-:Y:S01]  /*38b0*/  SYNCS.ARRIVE.TRANS64.RED.A1T0 RZ, [R0+URZ], RZ ;  /* 0x000000ff00ff79a7 */ /* 0x0045e200081004ff */
[----:B-1----:R-:W-:Y:S01]  /*38c0*/  LOP3.LUT P1, RZ, R6, 0x1, RZ, 0xc0, !PT ;  /* 0x0000000106ff7812 */ /* 0x002fe2000782c0ff */
[----:B--2---:R-:W-:-:S12]  /*38d0*/  BRA.U UP2, `(.L_x_72) ;  /* 0x0000000502087547 */ /* 0x004fd8000b800000 */
[----:B------:R-:W1:Y:S01]  /*38e0*/  LDCU UR8, c[0x0][0x38c] ;  /* 0x00007180ff0877ac */ /* 0x000e620008000800 */
[----:B------:R-:W-:Y:S02]  /*38f0*/  PLOP3.LUT P2, PT, PT, PT, PT, 0x80, 0x8 ;  /* 0x000000000008781c */ /* 0x000fe40003f4f070 */
[----:B------:R-:W-:Y:S01]  /*3900*/  SHF.L.U32 R4, R9, 0x1f, RZ ;  /* 0x0000001f09047819 */ /* 0x000fe200000006ff */
[----:B------:R-:W-:Y:S02]  /*3910*/  ULEA UR9, UR19, UR7, 0x3 ;  /* 0x0000000713097291 */ /* 0x000fe4000f8e18ff */
[----:B------:R-:W-:Y:S02]  /*3920*/  ULEA UR10, UR19, UR21, 0x7 ;  /* 0x00000015130a7291 */ /* 0x000fe4000f8e38ff */
[----:B-1----:R-:W-:-:S06]  /*3930*/  UISETP.GE.AND UP0, UPT, UR8, 0x1, UPT ;  /* 0x000000010800788c */ /* 0x002fcc000bf06270 */
[----:B------:R-:W-:-:S05]  /*3940*/  PLOP3.LUT P0, PT, PT, PT, UP0, 0x80, 0x8 ;  /* 0x000000000008781c */ /* 0x000fca0003f0f008 */
[----:B------:R-:W-:-:S08]  /*3950*/  @UP0 ULEA UR8, UR18, UR7, 0x3 ;  /* 0x0000000712080291 */ /* 0x000fd0000f8e18ff */
[----:B------:R-:W-:-:S04]  /*3960*/  @P0 SHF.L.U32 R0, R2, 0x1f, RZ ;  /* 0x0000001f02000819 */ /* 0x000fc800000006ff */
[----:B------:R1:W2:Y:S01]  /*3970*/  @P0 SYNCS.PHASECHK.TRANS64.TRYWAIT P2, [UR8], R0 ;  /* 0x00000000ff0005a7 */ /* 0x0002a20008041108 */
[----:B------:R-:W3:Y:S02]  /*3980*/  SYNCS.PHASECHK.TRANS64.TRYWAIT P0, [UR9+0x110], R4 ;  /* 0x00011004ff0075a7 */ /* 0x000ee40008001109 */
[----:B-123--:R-:W-:Y:S05]  /*3990*/  @!P0 BRA `(.L_x_73) ;  /* 0x0000007400c88947 */ /* 0x00efea0003800000 */
.L_x_262:
[----:B------:R-:W-:Y:S01]  /*39a0*/  UMOV UR16, UR17 ;  /* 0x0000001100107c82 */ /* 0x000fe20008000000 */
[----:B------:R-:W-:Y:S05]  /*39b0*/  BRA.U !UP0, `(.L_x_74) ;  /* 0x0000000108c07547 */ /* 0x000fea000b800000 */
[----:B------:R-:W-:Y:S02]  /*39c0*/  UIADD3 UR16, UPT, UPT, UR20, UR17, URZ ;  /* 0x0000001114107290 */ /* 0x000fe4000fffe0ff */
[----:B------:R-:W-:Y:S01]  /*39d0*/  UPLOP3.LUT UP3, UPT, UPT, UPT, UPT, 0x40, 0x4 ;  /* 0x000000000004789c */ /* 0x000fe20003f6e870 */
[----:B------:R-:W-:Y:S01]  /*39e0*/  UMOV UR15, UR6 ;  /* 0x00000006000f7c82 */ /* 0x000fe20008000000 */
[----:B------:R-:W-:-:S09]  /*39f0*/  UMOV UR46, UR18 ;  /* 0x00000012002e7c82 */ /* 0x000fd20008000000 */
.L_x_77:
[----:B--2---:R-:W-:Y:S01]  /*3a00*/  ULEA UR8, UR46, UR7, 0x3 ;  /* 0x000000072e087291 */ /* 0x004fe2000f8e18ff */
[----:B---3--:R-:W-:Y:S11]  /*3a10*/  @P2 BRA `(.L_x_75) ;  /* 0x00000000000c2947 */ /* 0x008ff60003800000 */
[----:B-1----:R-:W-:Y:S04]  /*3a20*/  SHF.L.U32 R4, R2, 0x1f, RZ ;  /* 0x0000001f02047819 */ /* 0x002fe800000006ff */
[----:B------:R-:W1:Y:S02]  /*3a30*/  SYNCS.PHASECHK.TRANS64.TRYWAIT P0, [UR8], R4 ;  /* 0x00000004ff0075a7 */ /* 0x000e640008001108 */
[----:B-1----:R-:W-:Y:S05]  /*3a40*/  @!P0 BRA `(.L_x_76) ;  /* 0x0000007400b48947 */ /* 0x002fea0003800000 */
.L_x_75:
[----:B------:R-:W-:Y:S01]  /*3a50*/  UISETP.NE.AND UP0, UPT, UR15, 0x1, UPT ;  /* 0x000000010f00788c */ /* 0x000fe2000bf05270 */
[----:B------:R-:W-:Y:S01]  /*3a60*/  PLOP3.LUT P2, PT, PT, PT, PT, 0x80, 0x8 ;  /* 0x000000000008781c */ /* 0x000fe20003f4f070 */
[----:B------:R-:W-:Y:S02]  /*3a70*/  UIADD3 UR18, UPT, UPT, UR46, 0x1, URZ ;  /* 0x000000012e127890 */ /* 0x000fe4000fffe0ff */
[----:B------:R-:W-:Y:S02]  /*3a80*/  ULEA UR32, UR46, UR14, 0xa ;  /* 0x0000000e2e207291 */ /* 0x000fe4000f8e50ff */
[----:B------:R-:W-:Y:S01]  /*3a90*/  UISETP.NE.AND UP1, UPT, UR18, 0x8, UPT ;  /* 0x000000081200788c */ /* 0x000fe2000bf25270 */
[----:B------:R-:W-:Y:S01]  /*3aa0*/  PLOP3.LUT P0, PT, PT, PT, UP0, 0x80, 0x8 ;  /* 0x000000000008781c */ /* 0x000fe20003f0f008 */
[----:B------:R-:W-:Y:S02]  /*3ab0*/  UIADD3 UR44, UPT, UPT, UR32, 0x2, URZ ;  /* 0x00000002202c7890 */ /* 0x000fe4000fffe0ff */
[----:B------:R-:W-:Y:S02]  /*3ac0*/  USEL UR31, URZ, 0x1, UP1 ;  /* 0x00000001ff1f7887 */ /* 0x000fe40008800000 */
[----:B------:R-:W-:Y:S02]  /*3ad0*/  USEL UR18, UR18, URZ, UP1 ;  /* 0x000000ff12127287 */ /* 0x000fe40008800000 */
[----:B------:R-:W-:Y:S02]  /*3ae0*/  UIADD3 UR40, UPT, UPT, UR32, 0x4, URZ ;  /* 0x0000000420287890 */ /* 0x000fe4000fffe0ff */
[----:B------:R-:W-:Y:S01]  /*3af0*/  @UP0 ULEA UR30, UR18, UR7, 0x3 ;  /* 0x00000007121e0291 */ /* 0x000fe2000f8e18ff */
[----:B------:R-:W-:Y:S01]  /*3b00*/  LOP3.LUT R2, R2, UR31, RZ, 0x3c, !PT ;  /* 0x0000001f02027c12 */ /* 0x000fe2000f8e3cff */
[----:B------:R-:W-:Y:S02]  /*3b10*/  UIADD3 UR36, UPT, UPT, UR32, 0x6, URZ ;  /* 0x0000000620247890 */ /* 0x000fe4000fffe0ff */
[----:B------:R-:W-:Y:S01]  /*3b20*/  UIADD3 UR8, UPT, UPT, UR8, 0x40, URZ ;  /* 0x0000004008087890 */ /* 0x000fe2000fffe0ff */
[----:B-1----:R-:W-:Y:S01]  /*3b30*/  @P0 SHF.L.U32 R0, R2, 0x1f, RZ ;  /* 0x0000001f02000819 */ /* 0x002fe200000006ff */
[----:B------:R-:W-:Y:S02]  /*3b40*/  UIADD3 UR17, UPT, UPT, UR17, 0x1, URZ ;  /* 0x0000000111117890 */ /* 0x000fe4000fffe0ff */
[----:B------:R-:W-:Y:S01]  /*3b50*/  UIADD3 UR15, UPT, UPT, UR15, -0x1, URZ ;  /* 0xffffffff0f0f7890 */ /* 0x000fe2000fffe0ff */
[----:B------:R2:W3:Y:S01]  /*3b60*/  @P0 SYNCS.PHASECHK.TRANS64.TRYWAIT P2, [UR30], R0 ;  /* 0x00000000ff0005a7 */ /* 0x0004e2000804111e */
[----:B------:R-:W-:Y:S02]  /*3b70*/  ULEA UR30, UR46, UR13, 0x9 ;  /* 0x0000000d2e1e7291 */ /* 0x000fe4000f8e48ff */
[----:B------:R-:W-:Y:S02]  /*3b80*/  UISETP.NE.AND UP0, UPT, UR17, UR16, UPT ;  /* 0x000000101100728c */ /* 0x000fe4000bf05270 */
[----:B------:R-:W-:Y:S02]  /*3b90*/  UIADD3 UR42, UPT, UPT, UR30, 0x2, URZ ;  /* 0x000000021e2a7890 */ /* 0x000fe4000fffe0ff */
[----:B------:R-:W-:Y:S02]  /*3ba0*/  UIADD3 UR38, UPT, UPT, UR30, 0x4, URZ ;  /* 0x000000041e267890 */ /* 0x000fe4000fffe0ff */
[----:B------:R-:W-:Y:S01]  /*3bb0*/  UIADD3 UR34, UPT, UPT, UR30, 0x6, URZ ;  /* 0x000000061e227890 */ /* 0x000fe2000fffe0ff */
[----:B------:R-:W-:Y:S01]  /*3bc0*/  UMOV UR33, 0x40004040 ;  /* 0x4000404000217882 */ /* 0x000fe20000000000 */
[----:B------:R-:W-:Y:S01]  /*3bd0*/  UMOV UR31, 0x40004040 ;  /* 0x40004040001f7882 */ /* 0x000fe20000000000 */
[----:B------:R-:W-:Y:S01]  /*3be0*/  UMOV UR45, 0x40004040 ;  /* 0x40004040002d7882 */ /* 0x000fe20000000000 */
[----:B------:R2:W-:Y:S01]  /*3bf0*/  UTCHMMA.2CTA gdesc[UR30], gdesc[UR32], tmem[UR10], tmem[UR28], idesc[UR29], UP3 ;  /* 0x00ff1c201e0075ea */ /* 0x0005e20009a0000a */
[----:B------:R-:W-:Y:S01]  /*3c00*/  UPLOP3.LUT UP3, UPT, UPT, UPT, UPT, 0x80, 0x8 ;  /* 0x000000000008789c */ /* 0x000fe20003f6f070 */
[----:B------:R-:W-:Y:S01]  /*3c10*/  UMOV UR43, 0x40004040 ;  /* 0x40004040002b7882 */ /* 0x000fe20000000000 */
[----:B------:R-:W-:Y:S01]  /*3c20*/  UMOV UR41, 0x40004040 ;  /* 0x4000404000297882 */ /* 0x000fe20000000000 */
[----:B------:R2:W-:Y:S01]  /*3c30*/  UTCHMMA.2CTA gdesc[UR42], gdesc[UR44], tmem[UR10], tmem[UR26], idesc[UR27], UPT ;  /* 0x00ff1a2c2a0075ea */ /* 0x0005e2000ba0000a */
[----:B------:R-:W-:Y:S01]  /*3c40*/  UMOV UR39, 0x40004040 ;  /* 0x4000404000277882 */ /* 0x000fe20000000000 */
[----:B------:R-:W-:Y:S01]  /*3c50*/  UMOV UR37, 0x40004040 ;  /* 0x4000404000257882 */ /* 0x000fe20000000000 */
[----:B------:R-:W-:Y:S01]  /*3c60*/  UMOV UR35, 0x40004040 ;  /* 0x4000404000237882 */ /* 0x000fe20000000000 */
[----:B------:R2:W-:Y:S01]  /*3c70*/  UTCHMMA.2CTA gdesc[UR38], gdesc[UR40], tmem[UR10], tmem[UR24], idesc[UR25], UPT ;  /* 0x00ff1828260075ea */ /* 0x0005e2000ba0000a */
[----:B------:R2:W-:Y:S01]  /*3c80*/  UTCHMMA.2CTA gdesc[UR34], gdesc[UR36], tmem[UR10], tmem[UR22], idesc[UR23], UPT ;  /* 0x00ff1624220075ea */ /* 0x0005e2000ba0000a */
[----:B------:R2:W-:Y:S01]  /*3c90*/  UTCBAR.2CTA.MULTICAST [UR8], URZ, UR12 ;  /* 0x000000ff080073e9 */ /* 0x0005e2000820080c */
[----:B------:R-:W-:Y:S01]  /*3ca0*/  UMOV UR46, UR18 ;  /* 0x00000012002e7c82 */ /* 0x000fe20008000000 */
[----:B------:R-:W-:Y:S05]  /*3cb0*/  BRA.U UP0, `(.L_x_77) ;  /* 0xfffffffd00507547 */ /* 0x000fea000b83ffff */
.L_x_74:
[----:B------:R-:W-:Y:S01]  /*3cc0*/  UIADD3 UR9, UPT, UPT, UR9, 0xf0, URZ ;  /* 0x000000f009097890 */ /* 0x000fe2000fffe0ff */
[----:B------:R-:W-:-:S08]  /*3cd0*/  UMOV UR17, UR16 ;  /* 0x0000001000117c82 */ /* 0x000fd00008000000 */
[----:B------:R4:W-:Y:S01]  /*3ce0*/  UTCBAR.2CTA.MULTICAST [UR9], URZ, UR11 ;  /* 0x000000ff090073e9 */ /* 0x0009e2000820080b */
[----:B------:R-:W-:Y:S02]  /*3cf0*/  NOP ;  /* 0x0000000000007918 */ /* 0x000fe40000000000 */
.L_x_72:
[----:B------:R-:W-:Y:S01]  /*3d00*/  UIADD3 UR19, UPT, UPT, UR19, 0x1, URZ ;  /* 0x0000000113137890 */ /* 0x000fe2000fffe0ff */
[----:B------:R-:W-:-:S03]  /*3d10*/  ISETP.NE.AND P0, PT, R8, 0x2, PT ;  /* 0x000000020800780c */ /* 0x000fc60003f05270 */
[----:B------:R-:W-:Y:S01]  /*3d20*/  UISETP.NE.AND UP0, UPT, UR19, 0x4, UPT ;  /* 0x000000041300788c */ /* 0x000fe2000bf05270 */
[----:B-12---:R-:W-:Y:S02]  /*3d30*/  SEL R0, RZ, 0x1, P0 ;  /* 0x00000001ff007807 */ /* 0x006fe40000000000 */
[----:B------:R-:W-:Y:S01]  /*3d40*/  SEL R8, R8, RZ, P0 ;  /* 0x000000ff08087207 */ /* 0x000fe20000000000 */
[----:B------:R-:W-:Y:S01]  /*3d50*/  USEL UR8, URZ, 0x1, UP0 ;  /* 0x00000001ff087887 */ /* 0x000fe20008000000 */
[----:B------:R-:W-:Y:S01]  /*3d60*/  LOP3.LUT R3, R3, R0, RZ, 0x3c, !PT ;  /* 0x0000000003037212 */ /* 0x000fe200078e3cff */
[----:B------:R-:W-:-:S04]  /*3d70*/  USEL UR19, UR19, URZ, UP0 ;  /* 0x000000ff13137287 */ /* 0x000fc80008000000 */
[----:B------:R-:W-:Y:S01]  /*3d80*/  LOP3.LUT R9, R9, UR8, RZ, 0x3c, !PT ;  /* 0x0000000809097c12 */ /* 0x000fe2000f8e3cff */
[----:B------:R-:W-:Y:S07]  /*3d90*/  @P1 BRA `(.L_x_78) ;  /* 0xfffffff800881947 */ /* 0x000fee000383ffff */
[----:B------:R-:W1:Y:S01]  /*3da0*/  S2UR UR6, SR_CgaCtaId ;  /* 0x00000000000679c3 */ /* 0x000e620000008800 */
[----:B------:R-:W-:Y:S01]  /*3db0*/  ELECT P0, URZ, PT ;  /* 0x0000000000ff782f */ /* 0x000fe20003800000 */
[----:B------:R-:W-:Y:S01]  /*3dc0*/  HFMA2 R0, -RZ, RZ, 0, 5.9604644775390625e-08 ;  /* 0x00000001ff007431 */ /* 0x000fe200000001ff */
[----:B------:R-:W-:-:S05]  /*3dd0*/  UMOV UR8, 0x40 ;  /* 0x0000004000087882 */ /* 0x000fca0000000000 */
[----:B------:R-:W-:Y:S01]  /*3de0*/  UVIRTCOUNT.DEALLOC.SMPOOL 0x80 ;  /* 0x000000800000784c */ /* 0x000fe20000000000 */
[----:B------:R-:W-:Y:S02]  /*3df0*/  UISETP.NE.AND UP0, UPT, UR5, URZ, UPT ;  /* 0x000000ff0500728c */ /* 0x000fe4000bf05270 */
[----:B-1----:R-:W-:-:S09]  /*3e00*/  ULEA UR6, UR6, UR8, 0x18 ;  /* 0x0000000806067291 */ /* 0x002fd2000f8ec0ff */
[----:B------:R1:W-:Y:S01]  /*3e10*/  @P0 STS.U8 [UR6+0x1c], R0 ;  /* 0x00001c00ff000988 */ /* 0x0003e20008000006 */
[----:B------:R-:W-:Y:S05]  /*3e20*/  BRA.U UP0, `(.L_x_79) ;  /* 0x0000000100a07547 */ /* 0x000fea000b800000 */
[----:B------:R-:W-:Y:S01]  /*3e30*/  UIADD3 UR5, UPT, UPT, UR7, 0x110, URZ ;  /* 0x0000011007057890 */ /* 0x000fe2000fffe0ff */
[----:B------:R-:W-:-:S03]  /*3e40*/  SHF.L.U32 R2, R9, 0x1f, RZ ;  /* 0x0000001f09027819 */ /* 0x000fc600000006ff */
[----:B------:R-:W-:-:S09]  /*3e50*/  ULEA UR8, UR19, UR5, 0x3 ;  /* 0x0000000513087291 */ /* 0x000fd2000f8e18ff */
[----:B------:R-:W2:Y:S02]  /*3e60*/  SYNCS.PHASECHK.TRANS64.TRYWAIT P0, [UR8], R2 ;  /* 0x00000002ff0075a7 */ /* 0x000ea40008001108 */
[----:B--2---:R-:W-:Y:S05]  /*3e70*/  @!P0 BRA `(.L_x_80) ;  /* 0x0000007000c08947 */ /* 0x004fea0003800000 */
.L_x_265:
[----:B----4-:R-:W-:-:S04]  /*3e80*/  UIADD3 UR9, UPT, UPT, UR19, 0x1, URZ ;  /* 0x0000000113097890 */ /* 0x010fc8000fffe0ff */
        /* <DEDUP_REMOVED lines=8> */
.L_x_267:
        /* <DEDUP_REMOVED lines=9> */
.L_x_269:
[----:B------:R-:W-:-:S04]  /*3fa0*/  UIADD3 UR9, UPT, UPT, UR9, 0x1, URZ ;  /* 0x0000000109097890 */ /* 0x000fc8000fffe0ff */
[----:B------:R-:W-:-:S04]  /*3fb0*/  UISETP.NE.AND UP1, UPT, UR9, 0x4, UPT ;  /* 0x000000040900788c */ /* 0x000fc8000bf25270 */
[----:B------:R-:W-:Y:S02]  /*3fc0*/  USEL UR8, URZ, 0x1, UP1 ;  /* 0x00000001ff087887 */ /* 0x000fe40008800000 */
[----:B------:R-:W-:-:S04]  /*3fd0*/  USEL UR9, UR9, URZ, UP1 ;  /* 0x000000ff09097287 */ /* 0x000fc80008800000 */
[----:B------:R-:W-:Y:S01]  /*3fe0*/  ULEA UR9, UR9, UR5, 0x3 ;  /* 0x0000000509097291 */ /* 0x000fe2000f8e18ff */
[----:B------:R-:W-:-:S04]  /*3ff0*/  LOP3.LUT R2, R2, UR8, RZ, 0x3c, !PT ;  /* 0x0000000802027c12 */ /* 0x000fc8000f8e3cff */
[----:B------:R-:W-:Y:S01]  /*4000*/  SHF.L.U32 R2, R2, 0x1f, RZ ;  /* 0x0000001f02027819 */ /* 0x000fe200000006ff */
[----:B-1----:R-:W-:-:S04]  /*4010*/  IMAD.U32 R0, RZ, RZ, UR9 ;  /* 0x00000009ff007e24 */ /* 0x002fc8000f8e00ff */
[----:B------:R1:W2:Y:S03]  /*4020*/  SYNCS.PHASECHK.TRANS64.TRYWAIT P0, [R0+URZ], R2 ;  /* 0x00000002000075a7 */ /* 0x0002a600080011ff */
[----:B--2---:R-:W-:Y:S05]  /*4030*/  @!P0 NANOSLEEP.SYNCS 0x989680 ;  /* 0x009896800000895d */ /* 0x004fea0003900000 */
[----:B------:R-:W2:Y:S02]  /*4040*/  @!P0 SYNCS.PHASECHK.TRANS64 P0, [R0+URZ], R2 ;  /* 0x00000002000085a7 */ /* 0x000ea400080010ff */
[----:B--2---:R-:W-:Y:S05]  /*4050*/  @P0 BRA `(.L_x_83) ;  /* 0x0000000000200947 */ /* 0x004fea0003800000 */
.L_x_84:
[----:B--2---:R2:W4:Y:S02]  /*4060*/  SYNCS.PHASECHK.TRANS64.TRYWAIT P0, [R0+URZ], R2 ;  /* 0x00000002000075a7 */ /* 0x00452400080011ff */
[----:B----4-:R-:W-:Y:S05]  /*4070*/  @!P0 NANOSLEEP.SYNCS 0x989680 ;  /* 0x009896800000895d */ /* 0x010fea0003900000 */
[----:B------:R-:W4:Y:S02]  /*4080*/  @!P0 SYNCS.PHASECHK.TRANS64 P0, [R0+URZ], R2 ;  /* 0x00000002000085a7 */ /* 0x000f2400080010ff */
[----:B----4-:R-:W-:Y:S05]  /*4090*/  @!P0 BRA `(.L_x_84) ;  /* 0xfffffffc00f08947 */ /* 0x010fea000383ffff */
[----:B------:R-:W-:Y:S05]  /*40a0*/  BRA `(.L_x_83) ;  /* 0x00000000000c7947 */ /* 0x000fea0003800000 */
.L_x_79:
[----:B------:R-:W-:-:S04]  /*40b0*/  UIADD3 UR5, UPT, UPT, UR7, 0x150, URZ ;  /* 0x0000015007057890 */ /* 0x000fc8000fffe0ff */
[----:B------:R-:W-:-:S09]  /*40c0*/  UPRMT UR5, UR4, 0x654, UR5 ;  /* 0x0000065404057896 */ /* 0x000fd20008000005 */
[----:B------:R-:W-:Y:S03]  /*40d0*/  SYNCS.ARRIVE.TRANS64.RED.A1T0 RZ, [UR5], RZ ;  /* 0x000000ffffff79a7 */ /* 0x000fe60008100405 */
.L_x_83:
[----:B-12---:R-:W-:Y:S01]  /*40e0*/  SHF.L.U32 R2, RZ, 0x1f, RZ ;  /* 0x0000001fff027819 */ /* 0x006fe200000006ff */
[----:B------:R-:W-:Y:S01]  /*40f0*/  UIADD3 UR5, UPT, UPT, UR7, 0x150, URZ ;  /* 0x0000015007057890 */ /* 0x000fe2000fffe0ff */
[----:B------:R-:W-:Y:S02]  /*4100*/  PLOP3.LUT P0, PT, PT, PT, UP0, 0x80, 0x8 ;  /* 0x000000000008781c */ /* 0x000fe40003f0f008 */
[----:B------:R-:W1:Y:S02]  /*4110*/  SYNCS.PHASECHK.TRANS64.TRYWAIT P1, [UR7+0x150], R2 ;  /* 0x00015002ff0075a7 */ /* 0x000e640008021107 */
[----:B-1----:R-:W-:Y:S09]  /*4120*/  @!P1 BRA `(.L_x_85) ;  /* 0x00000070005c9947 */ /* 0x002ff20003800000 */
.L_x_271:
[----:B------:R-:W-:Y:S01]  /*4130*/  @!UP0 UPRMT UR5, UR4, 0x654, UR5 ;  /* 0x0000065404058896 */ /* 0x000fe20008000005 */
[----:B------:R-:W-:Y:S02]  /*4140*/  UMOV UR8, 0xffff ;  /* 0x0000ffff00087882 */ /* 0x000fe40000000000 */
[----:B------:R-:W-:-:S06]  /*4150*/  UMOV UR4, 0x1 ;  /* 0x0000000100047882 */ /* 0x000fcc0000000000 */
[----:B------:R-:W-:Y:S01]  /*4160*/  @!P0 SYNCS.ARRIVE.TRANS64.RED.A1T0 RZ, [UR5], RZ ;  /* 0x000000ffffff89a7 */ /* 0x000fe20008100405 */
[----:B------:R-:W-:Y:S01]  /*4170*/  NOP ;  /* 0x0000000000007918 */ /* 0x000fe20000000000 */
[----:B-1----:R-:W1:Y:S01]  /*4180*/  LDS R0, [UR6+0x14] ;  /* 0x00001406ff007984 */ /* 0x002e620008000800 */
[----:B------:R-:W-:-:S04]  /*4190*/  ULOP3.LUT UR5, UR21, 0xffff, URZ, 0xc0, !UPT ;  /* 0x0000ffff15057892 */ /* 0x000fc8000f8ec0ff */
[----:B------:R-:W-:-:S04]  /*41a0*/  USHF.R.U32.HI UR5, URZ, 0x5, UR5 ;  /* 0x00000005ff057899 */ /* 0x000fc80008011605 */
[----:B------:R-:W-:Y:S02]  /*41b0*/  USHF.L.U32 UR8, UR8, UR5, URZ ;  /* 0x0000000508087299 */ /* 0x000fe400080006ff */
[----:B------:R-:W-:-:S04]  /*41c0*/  USHF.L.U32 UR4, UR4, UR5, URZ ;  /* 0x0000000504047299 */ /* 0x000fc800080006ff */
[----:B-1----:R-:W-:-:S04]  /*41d0*/  LOP3.LUT R0, R0, UR8, RZ, 0xc0, !PT ;  /* 0x0000000800007c12 */ /* 0x002fc8000f8ec0ff */
[----:B------:R-:W-:-:S13]  /*41e0*/  ISETP.NE.AND P0, PT, R0, UR8, PT ;  /* 0x0000000800007c0c */ /* 0x000fda000bf05270 */
[----:B------:R-:W-:Y:S05]  /*41f0*/  @P0 BRA `(.L_x_86) ;  /* 0x0000000000580947 */ /* 0x000fea0003800000 */
[----:B------:R-:W1:Y:S02]  /*4200*/  LDS R0, [UR6+0x18] ;  /* 0x00001806ff007984 */ /* 0x000e640008000800 */
[----:B-1----:R-:W-:-:S04]  /*4210*/  LOP3.LUT R0, R0, UR4, RZ, 0xc0, !PT ;  /* 0x0000000400007c12 */ /* 0x002fc8000f8ec0ff */
[----:B------:R-:W-:-:S13]  /*4220*/  ISETP.NE.AND P0, PT, R0, UR4, PT ;  /* 0x0000000400007c0c */ /* 0x000fda000bf05270 */
[----:B------:R-:W-:Y:S05]  /*4230*/  @P0 BRA `(.L_x_87) ;  /* 0x00000000003c0947 */ /* 0x000fea0003800000 */
[----:B------:R-:W1:Y:S01]  /*4240*/  S2R R2, SR_LANEID ;  /* 0x0000000000027919 */ /* 0x000e620000000000 */
[----:B------:R-:W-:Y:S01]  /*4250*/  ULOP3.LUT UR8, URZ, UR8, URZ, 0x33, !UPT ;  /* 0x00000008ff087292 */ /* 0x000fe2000f8e33ff */
[----:B------:R-:W-:Y:S02]  /*4260*/  VOTEU.ANY UR7, UPT, PT ;  /* 0x0000000000077886 */ /* 0x000fe400038e0100 */
[----:B------:R-:W-:-:S03]  /*4270*/  UFLO.U32 UR7, UR7 ;  /* 0x00000007000772bd */ /* 0x000fc600080e0000 */
[----:B------:R-:W-:-:S04]  /*4280*/  IMAD.U32 R0, RZ, RZ, UR8 ;  /* 0x00000008ff007e24 */ /* 0x000fc8000f8e00ff */
[----:B------:R2:W3:Y:S02]  /*4290*/  REDUX UR5, R0 ;  /* 0x00000000000573c4 */ /* 0x0004e40000000000 */
[----:B------:R1:W-:Y:S02]  /*42a0*/  UTCATOMSWS.AND URZ, UR8 ;  /* 0x0000000800ff79e3 */ /* 0x0003e40008000000 */
[----:B-1----:R-:W-:Y:S02]  /*42b0*/  ISETP.EQ.U32.AND P0, PT, R2, UR7, PT ;  /* 0x0000000702007c0c */ /* 0x002fe4000bf02070 */
[----:B--2---:R-:W-:Y:S02]  /*42c0*/  LOP3.LUT R0, RZ, UR4, RZ, 0x33, !PT ;  /* 0x00000004ff007c12 */ /* 0x004fe4000f8e33ff */
[----:B---3--:R-:W-:Y:S02]  /*42d0*/  MOV R2, UR5 ;  /* 0x0000000500027c02 */ /* 0x008fe40008000f00 */
[----:B------:R-:W1:Y:S07]  /*42e0*/  REDUX UR4, R0 ;  /* 0x00000000000473c4 */ /* 0x000e6e0000000000 */
[----:B------:R2:W-:Y:S01]  /*42f0*/  @P0 ATOMS.AND RZ, [UR6+0x14], R2 ;  /* 0x00001402ffff098c */ /* 0x0005e2000a800006 */
[----:B-1----:R-:W-:-:S05]  /*4300*/  IMAD.U32 R0, RZ, RZ, UR4 ;  /* 0x00000004ff007e24 */ /* 0x002fca000f8e00ff */
[----:B------:R2:W-:Y:S01]  /*4310*/  @P0 ATOMS.AND RZ, [UR6+0x18], R0 ;  /* 0x00001800ffff098c */ /* 0x0005e2000a800006 */
[----:B------:R-:W-:Y:S05]  /*4320*/  BRA `(.L_x_88) ;  /* 0x0000000000147947 */ /* 0x000fea0003800000 */
.L_x_87:
[----:B------:R-:W-:Y:S02]  /*4330*/  MOV R2, 0x4350 ;  /* 0x0000435000027802 */ /* 0x000fe40000000f00 */
[----:B---345:R-:W-:Y:S05]  /*4340*/  CALL.REL.NOINC `($__internal_0_$__cuda_sm10x_tcgen05_guardrail_trap_col_being_dealloced_not_returned_by_alloc) ;  /* 0x0000007000fc7944 */ /* 0x038fea0003c00000 */
[----:B------:R-:W-:Y:S05]  /*4350*/  BRA `(.L_x_88) ;  /* 0x0000000000087947 */ /* 0x000fea0003800000 */
.L_x_86:
[----:B------:R-:W-:Y:S02]  /*4360*/  MOV R2, 0x4380 ;  /* 0x0000438000027802 */ /* 0x000fe40000000f00 */
[----:B---345:R-:W-:Y:S05]  /*4370*/  CALL.REL.NOINC `($__internal_2_$__cuda_sm10x_tcgen05_guardrail_trap_unallocated_columns_being_dealloced) ;  /* 0x0000007400087944 */ /* 0x038fea0003c00000 */
.L_x_88:
[----:B------:R-:W-:Y:S01]  /*4380*/  NOP ;  /* 0x0000000000007918 */ /* 0x000fe20000000000 */
[----:B----4-:R-:W-:Y:S05]  /*4390*/  EXIT ;  /* 0x000000000000794d */ /* 0x010fea0003800000 */
.L_x_59:
[----:B------:R-:W-:-:S09]  /*43a0*/  UISETP.NE.OR UP5, UPT, UR10, 0x3, UP5 ;  /* 0x000000030a00788c */ /* 0x000fd2000afa5670 */
[----:B------:R-:W-:Y:S05]  /*43b0*/  BRA.U UP5, `(.L_x_89) ;  /* 0x0000001105747547 */ /* 0x000fea000b800000 */
[----:B------:R-:W1:Y:S01]  /*43c0*/  LDC R0, c[0x0][0xb30] ;  /* 0x0002cc00ff007b82 */ /* 0x000e620000000800 */
[----:B------:R-:W2:Y:S01]  /*43d0*/  LDCU.64 UR8, c[0x0][0x888] ;  /* 0x00011100ff0877ac */ /* 0x000ea20008000a00 */
[----:B------:R-:W-:Y:S02]  /*43e0*/  HFMA2 R27, -RZ, RZ, 0, 0 ;  /* 0x00000000ff1b7431 */ /* 0x000fe400000001ff */
[----:B------:R-:W-:Y:S01]  /*43f0*/  IMAD.MOV.U32 R29, RZ, RZ, 0x1 ;  /* 0x00000001ff1d7424 */ /* 0x000fe200078e00ff */
[----:B------:R-:W-:Y:S01]  /*4400*/  MOV R25, 0x2000 ;  /* 0x0000200000197802 */ /* 0x000fe20000000f00 */
[----:B------:R-:W3:Y:S01]  /*4410*/  LDCU.64 UR4, c[0x0][0x890] ;  /* 0x00011200ff0477ac */ /* 0x000ee20008000a00 */
[----:B------:R-:W-:Y:S01]  /*4420*/  IMAD.MOV.U32 R28, RZ, RZ, RZ ;  /* 0x000000ffff1c7224 */ /* 0x000fe200078e00ff */
[----:B------:R-:W4:Y:S01]  /*4430*/  LDC R24, c[0x0][0x370] ;  /* 0x0000dc00ff187b82 */ /* 0x000f220000000800 */
[----:B------:R-:W-:Y:S01]  /*4440*/  UMOV UR7, 0x400 ;  /* 0x0000040000077882 */ /* 0x000fe20000000000 */
[----:B------:R-:W-:-:S02]  /*4450*/  UPLOP3.LUT UP1, UPT, UPT, UPT, UPT, 0x40, 0x4 ;  /* 0x000000000004789c */ /* 0x000fc40003f2e870 */
[----:B------:R-:W-:-:S04]  /*4460*/  ULEA UR7, UR37, UR7, 0x18 ;  /* 0x0000000725077291 */ /* 0x000fc8000f8ec0ff */
[----:B------:R-:W4:Y:S01]  /*4470*/  LDC R3, c[0x0][0xb0c] ;  /* 0x0002c300ff037b82 */ /* 0x000f220000000800 */
[----:B------:R-:W-:Y:S02]  /*4480*/  UIADD3 UR13, UPT, UPT, UR7, 0x98, URZ ;  /* 0x00000098070d7890 */ /* 0x000fe4000fffe0ff */
[----:B--2---:R-:W-:Y:S02]  /*4490*/  UISETP.NE.U32.AND UP3, UPT, UR8, URZ, UPT ;  /* 0x000000ff0800728c */ /* 0x004fe4000bf65070 */
[----:B------:R-:W-:Y:S02]  /*44a0*/  UIADD3 UR41, UPT, UPT, UR7, 0x80, URZ ;  /* 0x0000008007297890 */ /* 0x000fe4000fffe0ff */
[----:B---3--:R-:W-:Y:S01]  /*44b0*/  UISETP.NE.U32.AND UP4, UPT, UR4, URZ, UPT ;  /* 0x000000ff0400728c */ /* 0x008fe2000bf85070 */
[----:B------:R-:W2:Y:S01]  /*44c0*/  LDC R20, c[0x0][0xb20] ;  /* 0x0002c800ff147b82 */ /* 0x000ea20000000800 */
[----:B-1----:R-:W-:Y:S01]  /*44d0*/  ISETP.NE.AND P1, PT, R0, 0x1, PT ;  /* 0x000000010000780c */ /* 0x002fe20003f25270 */
[----:B------:R-:W-:-:S02]  /*44e0*/  UISETP.NE.AND.EX UP3, UPT, UR9, URZ, UPT, UP3 ;  /* 0x000000ff0900728c */ /* 0x000fc4000bf65330 */
[----:B------:R-:W-:Y:S02]  /*44f0*/  UIADD3 UR33, UPT, UPT, UR7, 0x88, URZ ;  /* 0x0000008807217890 */ /* 0x000fe4000fffe0ff */
[----:B------:R-:W-:Y:S02]  /*4500*/  UIADD3 UR25, UPT, UPT, UR7, 0x90, URZ ;  /* 0x0000009007197890 */ /* 0x000fe4000fffe0ff */
[----:B------:R-:W1:Y:S01]  /*4510*/  LDC.64 R30, c[0x0][0x348] ;  /* 0x0000d200ff1e7b82 */ /* 0x000e620000000a00 */
[----:B------:R-:W-:Y:S02]  /*4520*/  UPRMT UR13, UR37, 0x654, UR13 ;  /* 0x00000654250d7896 */ /* 0x000fe4000800000d */
[----:B------:R-:W-:-:S05]  /*4530*/  UISETP.NE.AND.EX UP4, UPT, UR5, URZ, UPT, UP4 ;  /* 0x000000ff0500728c */ /* 0x000fca000bf85340 */
[----:B------:R-:W3:Y:S08]  /*4540*/  LDC.64 R14, c[0x0][0xb10] ;  /* 0x0002c400ff0e7b82 */ /* 0x000ef00000000a00 */
[----:B------:R-:W1:Y:S08]  /*4550*/  LDC.64 R6, c[0x0][0xb18] ;  /* 0x0002c600ff067b82 */ /* 0x000e700000000a00 */
[----:B------:R-:W1:Y:S08]  /*4560*/  LDC.64 R4, c[0x0][0xb28] ;  /* 0x0002ca00ff047b82 */ /* 0x000e700000000a00 */
[----:B--2-4-:R-:W1:Y:S02]  /*4570*/  LDC R21, c[0x0][0x374] ;  /* 0x0000dd00ff157b82 */ /* 0x014e640000000800 */
.L_x_100:
[C---:B------:R-:W-:Y:S02]  /*4580*/  LEA R0, R28.reuse, UR7, 0x3 ;  /* 0x000000071c007c11 */ /* 0x040fe4000f8e18ff */
[----:B------:R-:W-:Y:S02]  /*4590*/  SHF.L.U32 R2, R27, 0x1f, RZ ;  /* 0x0000001f1b027819 */ /* 0x000fe400000006ff */
[----:B------:R-:W-:Y:S02]  /*45a0*/  LEA R16, R28, UR7, 0x4 ;  /* 0x000000071c107c11 */ /* 0x000fe4000f8e20ff */
[----:B--2---:R-:W2:Y:S02]  /*45b0*/  SYNCS.PHASECHK.TRANS64.TRYWAIT P0, [R0+URZ+0xd0], R2 ;  /* 0x0000d002000075a7 */ /* 0x004ea400080011ff */
[----:B--2---:R-:W-:Y:S05]  /*45c0*/  @!P0 BRA `(.L_x_90) ;  /* 0x0000006c004c8947 */ /* 0x004fea0003800000 */
.L_x_272:
[----:B------:R-:W-:Y:S01]  /*45d0*/  ISETP.GE.AND P0, PT, R65, 0x1, PT ;  /* 0x000000014100780c */ /* 0x000fe20003f06270 */
[----:B------:R-:W4:Y:S01]  /*45e0*/  LDS.128 R16, [R16+0x160] ;  /* 0x0001600010107984 */ /* 0x000f220000000c00 */
[----:B--2---:R-:W-:Y:S01]  /*45f0*/  VIADD R0, R0, 0xe0 ;  /* 0x000000e000007836 */ /* 0x004fe20000000000 */
[----:B------:R-:W-:Y:S01]  /*4600*/  @!PT LDS RZ, [RZ] ;  /* 0x00000000fffff984 */ /* 0x000fe20000000800 */
[----:B------:R-:W-:Y:S01]  /*4610*/  @!PT LDS RZ, [RZ] ;  /* 0x00000000fffff984 */ /* 0x000fe20000000800 */
[----:B------:R-:W-:Y:S01]  /*4620*/  @!PT LDS RZ, [RZ] ;  /* 0x00000000fffff984 */ /* 0x000fe20000000800 */
[----:B------:R-:W-:Y:S01]  /*4630*/  @!PT LDS RZ, [RZ] ;  /* 0x00000000fffff984 */ /* 0x000fe20000000800 */
[----:B------:R2:W-:Y:S06]  /*4640*/  MEMBAR.ALL.CTA ;  /* 0x0000000000007992 */ /* 0x0005ec0000008000 */
[----:B--2---:R-:W2:Y:S01]  /*4650*/  FENCE.VIEW.ASYNC.S ;  /* 0x00000000000073c6 */ /* 0x004ea20000000000 */
[----:B------:R-:W-:Y:S04]  /*4660*/  PRMT R0, RZ, 0x654, R0 ;  /* 0x00000654ff007816 */ /* 0x000fe80000000000 */
[----:B--2---:R2:W-:Y:S01]  /*4670*/  SYNCS.ARRIVE.TRANS64.RED.A1T0 RZ, [R0+URZ], RZ ;  /* 0x000000ff00ff79a7 */ /* 0x0045e200081004ff */
[----:B----4-:R-:W-:Y:S11]  /*4680*/  LOP3.LUT P3, RZ, R18, 0x1, RZ, 0xc0, !PT ;  /* 0x0000000112ff7812 */ /* 0x010ff6000786c0ff */
[----:B------:R-:W-:Y:S02]  /*4690*/  @!UPT UIADD3 URZ, UPT, UPT, URZ, URZ, URZ ;  /* 0x000000fffffff290 */ /* 0x000fe4000fffe0ff */
[----:B------:R-:W-:Y:S02]  /*46a0*/  @P3 MOV R11, R16 ;  /* 0x00000010000b3202 */ /* 0x000fe40000000f00 */
[----:B------:R-:W-:Y:S01]  /*46b0*/  @P3 LOP3.LUT R10, R17, 0xffff, RZ, 0xc0, !PT ;  /* 0x0000ffff110a3812 */ /* 0x000fe200078ec0ff */
[----:B--2---:R-:W-:Y:S06]  /*46c0*/  @!P0 BRA `(.L_x_91) ;  /* 0x0000000000a48947 */ /* 0x004fec0003800000 */
[-C--:B-1----:R-:W-:Y:S01]  /*46d0*/  IMAD.HI.U32 R0, R21, R7.reuse, RZ ;  /* 0x0000000715007227 */ /* 0x082fe200078e00ff */
[----:B------:R-:W-:Y:S02]  /*46e0*/  ISETP.NE.AND P0, PT, R6, 0x1, PT ;  /* 0x000000010600780c */ /* 0x000fe40003f05270 */
[----:B------:R-:W-:Y:S01]  /*46f0*/  ISETP.NE.AND P2, PT, R65, 0x1, PT ;  /* 0x000000014100780c */ /* 0x000fe20003f45270 */
[----:B---3--:R-:W-:Y:S01]  /*4700*/  IMAD.HI.U32 R9, R24, R14, RZ ;  /* 0x0000000e18097227 */ /* 0x008fe200078e00ff */
[----:B------:R-:W-:Y:S02]  /*4710*/  SHF.R.U32.HI R0, RZ, R20, R0 ;  /* 0x00000014ff007219 */ /* 0x000fe40000011600 */
[----:B------:R-:W-:Y:S01]  /*4720*/  ISETP.NE.AND P4, PT, R3, 0x1, PT ;  /* 0x000000010300780c */ /* 0x000fe20003f85270 */
[----:B------:R-:W-:Y:S01]  /*4730*/  IMAD.HI.U32 R13, R10, R7, RZ ;  /* 0x000000070a0d7227 */ /* 0x000fe200078e00ff */
[----:B------:R-:W-:Y:S02]  /*4740*/  SHF.R.U32.HI R9, RZ, R15, R9 ;  /* 0x0000000fff097219 */ /* 0x000fe40000011609 */
[----:B------:R-:W-:Y:S01]  /*4750*/  SEL R0, R21, R0, !P0 ;  /* 0x0000000015007207 */ /* 0x000fe20004000000 */
[----:B------:R-:W-:Y:S01]  /*4760*/  IMAD.HI.U32 R12, R11, R14, RZ ;  /* 0x0000000e0b0c7227 */ /* 0x000fe200078e00ff */
[----:B------:R-:W-:Y:S03]  /*4770*/  SEL R9, R24, R9, !P4 ;  /* 0x0000000918097207 */ /* 0x000fe60006000000 */
[-C--:B------:R-:W-:Y:S01]  /*4780*/  IMAD.HI.U32 R8, R0, R4.reuse, RZ ;  /* 0x0000000400087227 */ /* 0x080fe200078e00ff */
[----:B------:R-:W-:Y:S03]  /*4790*/  SHF.R.U32.HI R12, RZ, R15, R12 ;  /* 0x0000000fff0c7219 */ /* 0x000fe6000001160c */
[----:B------:R-:W-:Y:S01]  /*47a0*/  IMAD.HI.U32 R2, R9, R4, RZ ;  /* 0x0000000409027227 */ /* 0x000fe200078e00ff */
[-C--:B------:R-:W-:Y:S02]  /*47b0*/  @P2 SHF.R.U32.HI R0, RZ, R5.reuse, R8 ;  /* 0x00000005ff002219 */ /* 0x080fe40000011608 */
[----:B------:R-:W-:Y:S02]  /*47c0*/  SHF.R.U32.HI R8, RZ, R20, R13 ;  /* 0x00000014ff087219 */ /* 0x000fe4000001160d */
[----:B------:R-:W-:Y:S01]  /*47d0*/  @P2 SHF.R.U32.HI R9, RZ, R5, R2 ;  /* 0x00000005ff092219 */ /* 0x000fe20000011602 */
[----:B------:R-:W-:Y:S01]  /*47e0*/  IMAD R0, R65, R0, RZ ;  /* 0x0000000041007224 */ /* 0x000fe200078e02ff */
[----:B------:R-:W-:Y:S02]  /*47f0*/  SEL R8, R10, R8, !P0 ;  /* 0x000000080a087207 */ /* 0x000fe40004000000 */
[----:B------:R-:W-:Y:S01]  /*4800*/  SEL R2, R11, R12, !P4 ;  /* 0x0000000c0b027207 */ /* 0x000fe20006000000 */
[C---:B------:R-:W-:Y:S01]  /*4810*/  IMAD R12, R65.reuse, R9, RZ ;  /* 0x00000009410c7224 */ /* 0x040fe200078e02ff */
[C---:B------:R-:W-:Y:S01]  /*4820*/  ISETP.GE.AND P0, PT, R8.reuse, R0, PT ;  /* 0x000000000800720c */ /* 0x040fe20003f06270 */
[----:B------:R-:W-:Y:S03]  /*4830*/  IMAD.HI.U32 R0, R8, R4, RZ ;  /* 0x0000000408007227 */ /* 0x000fe600078e00ff */
[----:B------:R-:W-:Y:S02]  /*4840*/  ISETP.GE.OR P0, PT, R2, R12, P0 ;  /* 0x0000000c0200720c */ /* 0x000fe40000706670 */
[-C--:B------:R-:W-:Y:S04]  /*4850*/  SHF.R.U32.HI R0, RZ, R5.reuse, R0 ;  /* 0x00000005ff007219 */ /* 0x080fe80000011600 */
[----:B------:R-:W-:Y:S05]  /*4860*/  SEL R13, R8, R0, !P2 ;  /* 0x00000000080d7207 */ /* 0x000fea0005000000 */
[----:B------:R-:W-:Y:S02]  /*4870*/  IMAD.MOV R12, RZ, RZ, -R13 ;  /* 0x000000ffff0c7224 */ /* 0x000fe400078e0a0d */
[C---:B------:R-:W-:Y:S04]  /*4880*/  @!P0 IMAD.HI.U32 R0, R2.reuse, R4, RZ ;  /* 0x0000000402008227 */ /* 0x040fe800078e00ff */
[----:B------:R-:W-:Y:S01]  /*4890*/  IMAD R12, R65, R12, R8 ;  /* 0x0000000c410c7224 */ /* 0x000fe200078e0208 */
[----:B------:R-:W-:Y:S04]  /*48a0*/  @!P0 SHF.R.U32.HI R0, RZ, R5, R0 ;  /* 0x00000005ff008219 */ /* 0x000fe80000011600 */
[----:B------:R-:W-:Y:S04]  /*48b0*/  @!P0 SEL R0, R2, R0, !P2 ;  /* 0x0000000002008207 */ /* 0x000fe80005000000 */
[----:B------:R-:W-:Y:S01]  /*48c0*/  @!P0 IADD3 R13, PT, PT, R13, -R0, RZ ;  /* 0x800000000d0d8210 */ /* 0x000fe20007ffe0ff */
[----:B------:R-:W-:Y:S01]  /*48d0*/  @!P0 IMAD R0, R9, R12, R0 ;  /* 0x0000000c09008224 */ /* 0x000fe200078e0200 */
[----:B------:R-:W-:Y:S01]  /*48e0*/  IADD3 R9, PT, PT, -R8, RZ, RZ ;  /* 0x000000ff08097210 */ /* 0x000fe20007ffe1ff */
[--C-:B------:R-:W-:Y:S02]  /*48f0*/  IMAD.MOV R12, RZ, RZ, -R2.reuse ;  /* 0x000000ffff0c7224 */ /* 0x100fe400078e0a02 */
[----:B------:R-:W-:Y:S02]  /*4900*/  @!P0 IMAD R8, R13, R65, R2 ;  /* 0x000000410d088224 */ /* 0x000fe400078e0202 */
[----:B------:R-:W-:Y:S02]  /*4910*/  @!P0 IMAD.MOV.U32 R2, RZ, RZ, R0 ;  /* 0x000000ffff028224 */ /* 0x000fe400078e0000 */
[----:B------:R-:W-:Y:S02]  /*4920*/  IMAD R11, R3, R12, R11 ;  /* 0x0000000c030b7224 */ /* 0x000fe400078e020b */
[----:B------:R-:W-:Y:S02]  /*4930*/  IMAD R10, R6, R9, R10 ;  /* 0x00000009060a7224 */ /* 0x000fe400078e020a */
[----:B------:R-:W-:Y:S02]  /*4940*/  IMAD R11, R2, R3, R11 ;  /* 0x00000003020b7224 */ /* 0x000fe400078e020b */
[----:B------:R-:W-:Y:S02]  /*4950*/  IMAD R10, R8, R6, R10 ;  /* 0x00000006080a7224 */ /* 0x000fe400078e020a */
.L_x_91:
[----:B------:R-:W-:Y:S05]  /*4960*/  BRA.U UP1, `(.L_x_92) ;  /* 0x0000000101107547 */ /* 0x000fea000b800000 */
[----:B------:R-:W-:Y:S04]  /*4970*/  MOV R2, UR6 ;  /* 0x0000000600027c02 */ /* 0x000fe80008000f00 */
[----:B------:R-:W-:Y:S04]  /*4980*/  SHF.L.U32 R2, R2, 0x1f, RZ ;  /* 0x0000001f02027819 */ /* 0x000fe800000006ff */
[----:B------:R-:W2:Y:S02]  /*4990*/  SYNCS.PHASECHK.TRANS64.TRYWAIT P0, [UR7+0xc8], R2 ;  /* 0x0000c802ff0075a7 */ /* 0x000ea40008001107 */
[----:B--2---:R-:W-:Y:S05]  /*49a0*/  @!P0 BRA `(.L_x_93) ;  /* 0x0000006800688947 */ /* 0x004fea0003800000 */
.L_x_92:
[----:B------:R-:W-:Y:S02]  /*49b0*/  R2UR UR42, R22 ;  /* 0x00000000162a72ca */ /* 0x000fe400000e0000 */
[----:B------:R-:W-:Y:S02]  /*49c0*/  R2UR UR43, R23 ;  /* 0x00000000172b72ca */ /* 0x000fe400000e0000 */
[----:B------:R-:W-:Y:S02]  /*49d0*/  ISETP.NE.U32.AND P2, PT, RZ, UR4, PT ;  /* 0x00000004ff007c0c */ /* 0x000fe4000bf45070 */
[----:B------:R-:W-:Y:S02]  /*49e0*/  SHF.L.U32 R22, R29, 0x1f, RZ ;  /* 0x0000001f1d167819 */ /* 0x000fe400000006ff */
[----:B------:R-:W-:Y:S05]  /*49f0*/  ISETP.NE.AND.EX P2, PT, RZ, UR5, PT, P2 ;  /* 0x00000005ff007c0c */ /* 0x000fea000bf45320 */
[----:B------:R-:W-:Y:S02]  /*4a00*/  USHF.L.U32 UR42, UR42, 0x8, URZ ;  /* 0x000000082a2a7899 */ /* 0x000fe400080006ff */
[----:B------:R-:W-:Y:S01]  /*4a10*/  USHF.L.U32 UR43, UR43, 0x6, URZ ;  /* 0x000000062b2b7899 */ /* 0x000fe200080006ff */
[----:B------:R-:W-:Y:S11]  /*4a20*/  BRA.U !UP4, `(.L_x_94) ;  /* 0x000000010c347547 */ /* 0x000ff6000b800000 */
[----:B------:R-:W-:Y:S01]  /*4a30*/  UPLOP3.LUT UP0, UPT, UPT, UPT, UP3, 0x80, 0x8 ;  /* 0x000000000008789c */ /* 0x000fe20003f0f030 */
[----:B--2---:R-:W-:Y:S02]  /*4a40*/  HFMA2 R0, -RZ, RZ, 0, 5.9604644775390625e-08 ;  /* 0x00000001ff007431 */ /* 0x004fe400000001ff */
[----:B------:R-:W-:Y:S03]  /*4a50*/  IMAD.MOV.U32 R133, RZ, RZ, 0x1 ;  /* 0x00000001ff857424 */ /* 0x000fe600078e00ff */
[----:B------:R-:W-:Y:S05]  /*4a60*/  PLOP3.LUT P0, PT, PT, PT, UP0, 0x80, 0x8 ;  /* 0x000000000008781c */ /* 0x000fea0003f0f008 */
[----:B------:R-:W2:Y:S01]  /*4a70*/  @UP0 LDCU.64 UR10, c[0x0][0x888] ;  /* 0x00011100ff0a07ac */ /* 0x000ea20008000a00 */
[----:B------:R-:W-:Y:S07]  /*4a80*/  @UP0 UIMAD UR8, UR36, UR4, URZ ;  /* 0x00000004240802a4 */ /* 0x000fee000f8e02ff */
[----:B------:R-:W-:Y:S01]  /*4a90*/  @!P0 PRMT R133, R0, 0x7610, R133 ;  /* 0x0000761000858816 */ /* 0x000fe20000000085 */
[----:B--2---:R-:W-:Y:S03]  /*4aa0*/  @UP0 UIMAD.WIDE UR10, UR8, 0x4, UR10 ;  /* 0x00000004080a08a5 */ /* 0x004fe6000f8e020a */
[----:B------:R-:W2:Y:S03]  /*4ab0*/  @!UP0 LDCU UR8, c[0x0][0x880] ;  /* 0x00011000ff0887ac */ /* 0x000ea60008000800 */
[----:B------:R-:W-:Y:S01]  /*4ac0*/  IMAD.U32 R8, RZ, RZ, UR10 ;  /* 0x0000000aff087e24 */ /* 0x000fe2000f8e00ff */
[----:B------:R-:W-:Y:S05]  /*4ad0*/  MOV R9, UR11 ;  /* 0x0000000b00097c02 */ /* 0x000fea0008000f00 */
[----:B-----5:R4:W5:Y:S02]  /*4ae0*/  @P0 LDG.E R91, desc[UR38][R8.64] ;  /* 0x00000026085b0981 */ /* 0x020964000c1e1900 */
[----:B--2-4-:R-:W-:Y:S07]  /*4af0*/  @!P0 IMAD.U32 R91, RZ, RZ, UR8 ;  /* 0x00000008ff5b8e24 */ /* 0x014fee000f8e00ff */
.L_x_94:
[----:B-----5:R-:W-:Y:S01]  /*4b00*/  @!P2 FSETP.EQ.AND P0, PT, R91, RZ, PT ;  /* 0x000000ff5b00a20b */ /* 0x020fe20003f02000 */
[----:B------:R-:W-:Y:S01]  /*4b10*/  @!UPT UIADD3 URZ, UPT, UPT, URZ, URZ, URZ ;  /* 0x000000fffffff290 */ /* 0x000fe2000fffe0ff */
[----:B------:R-:W-:Y:S11]  /*4b20*/  @!P2 BRA `(.L_x_95) ;  /* 0x000000000014a947 */ /* 0x000ff60003800000 */
[----:B------:R-:W-:Y:S02]  /*4b30*/  LOP3.LUT P2, RZ, R133, 0xff, RZ, 0xc0, !PT ;  /* 0x000000ff85ff7812 */ /* 0x000fe4000784c0ff */
[----:B------:R-:W-:Y:S04]  /*4b40*/  PLOP3.LUT P0, PT, PT, PT, UP0, 0x80, 0x8 ;  /* 0x000000000008781c */ /* 0x000fe80003f0f008 */
[----:B------:R-:W-:Y:S07]  /*4b50*/  PLOP3.LUT P0, PT, P0, PT, PT, 0x8, 0x80 ;  /* 0x000000000080781c */ /* 0x000fee000070e170 */
[----:B------:R-:W-:Y:S11]  /*4b60*/  @P2 FSETP.EQ.AND P0, PT, R91, RZ, PT ;  /* 0x000000ff5b00220b */ /* 0x000ff60003f02000 */
[----:B------:R-:W-:Y:S02]  /*4b70*/  @!UPT UIADD3 URZ, UPT, UPT, URZ, URZ, URZ ;  /* 0x000000fffffff290 */ /* 0x000fe4000fffe0ff */
.L_x_95:
[----:B------:R-:W4:Y:S01]  /*4b80*/  SYNCS.PHASECHK.TRANS64.TRYWAIT P2, [UR7+0xa0], R22 ;  /* 0x0000a016ff0075a7 */ /* 0x000f220008041107 */
[----:B------:R-:W-:Y:S04]  /*4b90*/  ELECT P4, URZ, PT ;  /* 0x0000000000ff782f */ /* 0x000fe80003880000 */
[----:B------:R-:W-:Y:S11]  /*4ba0*/  PLOP3.LUT P4, PT, P0, P4, PT, 0xf2, 0x2f ;  /* 0x00000000002f781c */ /* 0x000ff60000789e72 */
[----:B------:R-:W-:Y:S02]  /*4bb0*/  @!UPT UIADD3 URZ, UPT, UPT, URZ, URZ, URZ ;  /* 0x000000fffffff290 */ /* 0x000fe4000fffe0ff */
[----:B-1----:R-:W-:Y:S05]  /*4bc0*/  @!P4 IADD3 R8, P0, PT, R30, 0x580, RZ ;  /* 0x000005801e08c810 */ /* 0x002fea0007f1e0ff */
[----:B--2---:R-:W-:Y:S01]  /*4bd0*/  @!P4 IMAD.X R2, RZ, RZ, R31, P0 ;  /* 0x000000ffff02c224 */ /* 0x004fe200000e061f */
[----:B----4-:R-:W-:Y:S07]  /*4be0*/  @!P2 BRA `(.L_x_96) ;  /* 0x0000006400f0a947 */ /* 0x010fee0003800000 */
.L_x_275:
[----:B------:R-:W-:Y:S01]  /*4bf0*/  @!P4 R2UR UR9, R8 ;  /* 0x000000000809c2ca */ /* 0x000fe200000e0000 */
[----:B------:R-:W-:Y:S01]  /*4c00*/  VOTEU.ALL UP1, P4 ;  /* 0x0000000000ff7886 */ /* 0x000fe20002020000 */
[----:B------:R-:W-:Y:S01]  /*4c10*/  @!P4 R2UR UR8, R2 ;  /* 0x000000000208c2ca */ /* 0x000fe200000e0000 */
[----:B------:R-:W-:Y:S01]  /*4c20*/  VOTEU.ALL UP2, P4 ;  /* 0x0000000000ff7886 */ /* 0x000fe20002040000 */
[----:B------:R-:W-:Y:S01]  /*4c30*/  UMOV UR16, 0x0 ;  /* 0x0000000000107882 */ /* 0x000fe20000000000 */
[----:B------:R-:W-:Y:S01]  /*4c40*/  UMOV UR17, 0x10000000 ;  /* 0x1000000000117882 */ /* 0x000fe20000000000 */
[----:B------:R-:W-:Y:S01]  /*4c50*/  @!UP1 UIADD3 UR40, UPT, UPT, UR7, 0x200, URZ ;  /* 0x0000020007289890 */ /* 0x000fe2000fffe0ff */
[----:B-1----:R-:W-:Y:S01]  /*4c60*/  @!P4 IMAD.MOV.U32 R0, RZ, RZ, 0x2000 ;  /* 0x00002000ff00c424 */ /* 0x002fe200078e00ff */
[----:B------:R-:W-:Y:S01]  /*4c70*/  UMOV UR44, UR36 ;  /* 0x00000024002c7c82 */ /* 0x000fe20008000000 */
[----:B------:R-:W-:Y:S01]  /*4c80*/  @!UP1 UIADD3 UR10, UPT, UPT, UR42, 0x80, URZ ;  /* 0x000000802a0a9890 */ /* 0x000fe2000fffe0ff */
[----:B------:R-:W-:Y:S01]  /*4c90*/  UMOV UR11, UR43 ;  /* 0x0000002b000b7c82 */ /* 0x000fe20008000000 */
[----:B------:R-:W-:Y:S02]  /*4ca0*/  UMOV UR12, UR36 ;  /* 0x00000024000c7c82 */ /* 0x000fe40008000000 */
[----:B------:R-:W-:Y:S01]  /*4cb0*/  IMAD.U32 R8, RZ, RZ, UR9 ;  /* 0x00000009ff087e24 */ /* 0x000fe2000f8e00ff */
[----:B------:R-:W-:Y:S01]  /*4cc0*/  UMOV UR9, UR41 ;  /* 0x0000002900097c82 */ /* 0x000fe20008000000 */
[----:B------:R-:W-:Y:S01]  /*4cd0*/  IMAD.U32 R9, RZ, RZ, UR8 ;  /* 0x00000008ff097e24 */ /* 0x000fe2000f8e00ff */
[----:B------:R-:W-:Y:S02]  /*4ce0*/  @!UP1 UIADD3 UR8, UPT, UPT, UR7, 0x1200, URZ ;  /* 0x0000120007089890 */ /* 0x000fe4000fffe0ff */
[----:B------:R-:W-:Y:S01]  /*4cf0*/  @!P4 R2UR UR18, R8 ;  /* 0x000000000812c2ca */ /* 0x000fe200000e0000 */
[----:B------:R-:W-:Y:S01]  /*4d00*/  VOTEU.ALL UP1, P4 ;  /* 0x0000000000ff7886 */ /* 0x000fe20002020000 */
[----:B------:R-:W-:Y:S01]  /*4d10*/  @!P4 R2UR UR19, R9 ;  /* 0x000000000913c2ca */ /* 0x000fe200000e0000 */
[----:B------:R-:W-:Y:S01]  /*4d20*/  UPRMT UR14, UR37, 0x654, UR41 ;  /* 0x00000654250e7896 */ /* 0x000fe20008000029 */
[----:B------:R-:W-:Y:S05]  /*4d30*/  @!P4 IADD3 R8, P0, PT, R30, 0x580, RZ ;  /* 0x000005801e08c810 */ /* 0x000fea0007f1e0ff */
[----:B------:R-:W-:Y:S06]  /*4d40*/  @!P4 IMAD.X R2, RZ, RZ, R31, P0 ;  /* 0x000000ffff02c224 */ /* 0x000fec00000e061f */
[----:B------:R1:W-:Y:S01]  /*4d50*/  @!UP2 UTMALDG.3D [UR40], [UR18], desc[UR16] ;  /* 0x000010281200a5b4 */ /* 0x0003e20008011000 */
[----:B------:R1:W-:Y:S01]  /*4d60*/  @!UP1 UTMALDG.3D [UR8], [UR18], desc[UR16] ;  /* 0x00001008120095b4 */ /* 0x0003e20008011000 */
[----:B------:R1:W-:Y:S01]  /*4d70*/  @!P4 SYNCS.ARRIVE.TRANS64.RED.A0TR RZ, [UR7+0x80], R0 ;  /* 0x00008000ffffc9a7 */ /* 0x0003e20008300407 */
[----:B------:R-:W-:Y:S01]  /*4d80*/  SYNCS.ARRIVE.TRANS64.RED.A1T0 RZ, [UR14], RZ ;  /* 0x000000ffffff79a7 */ /* 0x000fe2000810040e */
[----:B------:R-:W2:Y:S02]  /*4d90*/  SYNCS.PHASECHK.TRANS64.TRYWAIT P2, [UR7+0xa8], R22 ;  /* 0x0000a816ff0075a7 */ /* 0x000ea40008041107 */
[----:B-12---:R-:W-:Y:S05]  /*4da0*/  @!P2 BRA `(.L_x_97) ;  /* 0x000000640098a947 */ /* 0x006fea0003800000 */
.L_x_277:
        /* <DEDUP_REMOVED lines=8> */
[----:B------:R-:W-:Y:S01]  /*4e30*/  @!UP1 UIADD3 UR32, UPT, UPT, UR7, 0x2200, URZ ;  /* 0x0000220007209890 */ /* 0x000fe2000fffe0ff */
[----:B------:R-:W-:Y:S01]  /*4e40*/  UMOV UR35, UR43 ;  /* 0x0000002b00237c82 */ /* 0x000fe20008000000 */
[----:B------:R-:W-:Y:S03]  /*4e50*/  @!UP1 UIADD3 UR10, UPT, UPT, UR42, 0xa0, URZ ;  /* 0x000000a02a0a9890 */ /* 0x000fe6000fffe0ff */
[----:B------:R-:W-:Y:S01]  /*4e60*/  IMAD.U32 R8, RZ, RZ, UR9 ;  /* 0x00000009ff087e24 */ /* 0x000fe2000f8e00ff */
[----:B------:R-:W-:Y:S01]  /*4e70*/  UMOV UR9, UR33 ;  /* 0x0000002100097c82 */ /* 0x000fe20008000000 */
[----:B------:R-:W-:Y:S01]  /*4e80*/  IMAD.U32 R9, RZ, RZ, UR8 ;  /* 0x00000008ff097e24 */ /* 0x000fe2000f8e00ff */
[----:B------:R-:W-:Y:S02]  /*4e90*/  @!UP1 UIADD3 UR8, UPT, UPT, UR7, 0x3200, URZ ;  /* 0x0000320007089890 */ /* 0x000fe4000fffe0ff */
[----:B------:R-:W-:Y:S01]  /*4ea0*/  @!P4 R2UR UR18, R8 ;  /* 0x000000000812c2ca */ /* 0x000fe200000e0000 */
[----:B------:R-:W-:Y:S01]  /*4eb0*/  VOTEU.ALL UP1, P4 ;  /* 0x0000000000ff7886 */ /* 0x000fe20002020000 */
[----:B------:R-:W-:Y:S01]  /*4ec0*/  @!P4 R2UR UR19, R9 ;  /* 0x000000000913c2ca */ /* 0x000fe200000e0000 */
[----:B------:R-:W-:Y:S01]  /*4ed0*/  UMOV UR11, UR43 ;  /* 0x0000002b000b7c82 */ /* 0x000fe20008000000 */
[----:B------:R-:W-:Y:S01]  /*4ee0*/  UMOV UR12, UR36 ;  /* 0x00000024000c7c82 */ /* 0x000fe20008000000 */
[----:B------:R-:W-:Y:S01]  /*4ef0*/  UPRMT UR14, UR37, 0x654, UR33 ;  /* 0x00000654250e7896 */ /* 0x000fe20008000021 */
[----:B------:R-:W-:Y:S05]  /*4f00*/  @!P4 IADD3 R8, P0, PT, R30, 0x580, RZ ;  /* 0x000005801e08c810 */ /* 0x000fea0007f1e0ff */
[----:B------:R-:W-:Y:S04]  /*4f10*/  @!P4 IMAD.X R2, RZ, RZ, R31, P0 ;  /* 0x000000ffff02c224 */ /* 0x000fe800000e061f */
[----:B------:R1:W-:Y:S01]  /*4f20*/  @!UP2 UTMALDG.3D [UR32], [UR18], desc[UR16] ;  /* 0x000010201200a5b4 */ /* 0x0003e20008011000 */
[----:B------:R1:W-:Y:S01]  /*4f30*/  @!UP1 UTMALDG.3D [UR8], [UR18], desc[UR16] ;  /* 0x00001008120095b4 */ /* 0x0003e20008011000 */
[----:B------:R1:W-:Y:S01]  /*4f40*/  @!P4 SYNCS.ARRIVE.TRANS64.RED.A0TR RZ, [UR7+0x88], R0 ;  /* 0x00008800ffffc9a7 */ /* 0x0003e20008300407 */
[----:B------:R-:W-:Y:S01]  /*4f50*/  SYNCS.ARRIVE.TRANS64.RED.A1T0 RZ, [UR14], RZ ;  /* 0x000000ffffff79a7 */ /* 0x000fe2000810040e */
[----:B------:R-:W2:Y:S02]  /*4f60*/  SYNCS.PHASECHK.TRANS64.TRYWAIT P2, [UR7+0xb0], R22 ;  /* 0x0000b016ff0075a7 */ /* 0x000ea40008041107 */
[----:B-12---:R-:W-:Y:S05]  /*4f70*/  @!P2 BRA `(.L_x_98) ;  /* 0x00000064003ca947 */ /* 0x006fea0003800000 */
.L_x_279:
[----:B------:R-:W2:Y:S01]  /*4f80*/  LDC.64 R12, c[0x0][0xb18] ;  /* 0x0002c600ff0c7b82 */ /* 0x000ea20000000a00 */
[----:B------:R-:W-:Y:S01]  /*4f90*/  @!P4 R2UR UR8, R2 ;  /* 0x000000000208c2ca */ /* 0x000fe200000e0000 */
[----:B------:R-:W-:Y:S01]  /*4fa0*/  VOTEU.ALL UP1, P4 ;  /* 0x0000000000ff7886 */ /* 0x000fe20002020000 */
[----:B------:R-:W-:Y:S01]  /*4fb0*/  @!P4 R2UR UR9, R8 ;  /* 0x000000000809c2ca */ /* 0x000fe200000e0000 */
[----:B------:R-:W-:Y:S01]  /*4fc0*/  VOTEU.ALL UP2, P4 ;  /* 0x0000000000ff7886 */ /* 0x000fe20002040000 */
[----:B------:R-:W-:Y:S03]  /*4fd0*/  UMOV UR16, 0x0 ;  /* 0x0000000000107882 */ /* 0x000fe60000000000 */
[----:B------:R-:W4:Y:S01]  /*4fe0*/  @!P1 LDC R2, c[0x0][0xb0c] ;  /* 0x0002c300ff029b82 */ /* 0x000f220000000800 */
[----:B------:R-:W-:Y:S01]  /*4ff0*/  @!UP1 UIADD3 UR26, UPT, UPT, UR42, 0x40, URZ ;  /* 0x000000402a1a9890 */ /* 0x000fe2000fffe0ff */
[----:B-1----:R-:W-:Y:S01]  /*5000*/  @!P4 IMAD.MOV.U32 R0, RZ, RZ, 0x2000 ;  /* 0x00002000ff00c424 */ /* 0x002fe200078e00ff */
[----:B------:R-:W-:Y:S01]  /*5010*/  @!UP1 UIADD3 UR24, UPT, UPT, UR7, 0x4200, URZ ;  /* 0x0000420007189890 */ /* 0x000fe2000fffe0ff */
[----:B------:R-:W-:Y:S01]  /*5020*/  @P3 SHF.R.U32.HI R26, RZ, 0x10, R17 ;  /* 0x00000010ff1a3819 */ /* 0x000fe20000011611 */
[----:B------:R-:W-:Y:S01]  /*5030*/  UMOV UR17, 0x10000000 ;  /* 0x1000000000117882 */ /* 0x000fe20000000000 */
[----:B------:R-:W-:Y:S01]  /*5040*/  UMOV UR27, UR43 ;  /* 0x0000002b001b7c82 */ /* 0x000fe20008000000 */
[----:B------:R-:W-:Y:S01]  /*5050*/  UMOV UR28, UR36 ;  /* 0x00000024001c7c82 */ /* 0x000fe20008000000 */
[----:B------:R-:W-:Y:S01]  /*5060*/  IMAD.U32 R9, RZ, RZ, UR8 ;  /* 0x00000008ff097e24 */ /* 0x000fe2000f8e00ff */
[----:B------:R-:W-:Y:S01]  /*5070*/  @!UP1 UIADD3 UR10, UPT, UPT, UR42, 0xc0, URZ ;  /* 0x000000c02a0a9890 */ /* 0x000fe2000fffe0ff */
[----:B------:R-:W-:Y:S01]  /*5080*/  IMAD.U32 R8, RZ, RZ, UR9 ;  /* 0x00000009ff087e24 */ /* 0x000fe2000f8e00ff */
[----:B------:R-:W-:Y:S01]  /*5090*/  @!UP1 UIADD3 UR8, UPT, UPT, UR7, 0x5200, URZ ;  /* 0x0000520007089890 */ /* 0x000fe2000fffe0ff */
[----:B------:R-:W-:Y:S01]  /*50a0*/  VIADD R28, R28, 0x1 ;  /* 0x000000011c1c7836 */ /* 0x000fe20000000000 */
[----:B------:R-:W-:Y:S01]  /*50b0*/  @!P4 R2UR UR19, R9 ;  /* 0x000000000913c2ca */ /* 0x000fe200000e0000 */
[----:B------:R-:W-:Y:S01]  /*50c0*/  VOTEU.ALL UP1, P4 ;  /* 0x0000000000ff7886 */ /* 0x000fe20002020000 */
[----:B------:R-:W-:Y:S01]  /*50d0*/  @!P4 R2UR UR18, R8 ;  /* 0x000000000812c2ca */ /* 0x000fe200000e0000 */
[----:B------:R-:W-:Y:S01]  /*50e0*/  UMOV UR9, UR25 ;  /* 0x0000001900097c82 */ /* 0x000fe20008000000 */
[----:B------:R-:W1:Y:S01]  /*50f0*/  LDC.64 R8, c[0x0][0xb10] ;  /* 0x0002c400ff087b82 */ /* 0x000e620000000a00 */
[----:B------:R-:W-:Y:S01]  /*5100*/  UMOV UR11, UR43 ;  /* 0x0000002b000b7c82 */ /* 0x000fe20008000000 */
[----:B------:R-:W-:Y:S01]  /*5110*/  UMOV UR12, UR36 ;  /* 0x00000024000c7c82 */ /* 0x000fe20008000000 */
[----:B------:R-:W-:Y:S08]  /*5120*/  UPRMT UR14, UR37, 0x654, UR25 ;  /* 0x00000654250e7896 */ /* 0x000ff00008000019 */
[----:B------:R1:W-:Y:S01]  /*5130*/  @!UP2 UTMALDG.3D [UR24], [UR18], desc[UR16] ;  /* 0x000010181200a5b4 */ /* 0x0003e20008011000 */
[----:B------:R1:W-:Y:S01]  /*5140*/  @!UP1 UTMALDG.3D [UR8], [UR18], desc[UR16] ;  /* 0x00001008120095b4 */ /* 0x0003e20008011000 */
[----:B------:R5:W-:Y:S01]  /*5150*/  @!P4 SYNCS.ARRIVE.TRANS64.RED.A0TR RZ, [UR7+0x90], R0 ;  /* 0x00009000ffffc9a7 */ /* 0x000be20008300407 */
[C---:B-1----:R-:W-:Y:S01]  /*5160*/  @!P1 IMAD.HI.U32 R8, R11.reuse, R8, RZ ;  /* 0x000000080b089227 */ /* 0x042fe200078e00ff */
[----:B--2---:R-:W-:Y:S02]  /*5170*/  @!P1 ISETP.NE.AND P0, PT, R12, 0x1, PT ;  /* 0x000000010c00980c */ /* 0x004fe40003f05270 */
[----:B----4-:R-:W-:Y:S01]  /*5180*/  @!P1 ISETP.NE.AND P2, PT, R2, 0x1, PT ;  /* 0x000000010200980c */ /* 0x010fe20003f45270 */
[C---:B------:R-:W-:Y:S01]  /*5190*/  @!P1 IMAD.HI.U32 R13, R10.reuse, R13, RZ ;  /* 0x0000000d0a0d9227 */ /* 0x040fe200078e00ff */
[----:B------:R-:W-:Y:S04]  /*51a0*/  @!P1 SHF.R.U32.HI R8, RZ, R9, R8 ;  /* 0x00000009ff089219 */ /* 0x000fe80000011608 */
[----:B------:R-:W-:Y:S01]  /*51b0*/  @!P1 SEL R8, R11, R8, !P2 ;  /* 0x000000080b089207 */ /* 0x000fe20005000000 */
[----:B------:R-:W-:Y:S01]  /*51c0*/  SYNCS.ARRIVE.TRANS64.RED.A1T0 RZ, [UR14], RZ ;  /* 0x000000ffffff79a7 */ /* 0x000fe2000810040e */
[----:B------:R-:W1:Y:S01]  /*51d0*/  SYNCS.PHASECHK.TRANS64.TRYWAIT P5, [UR7+0xb8], R22 ;  /* 0x0000b816ff0075a7 */ /* 0x000e6200080a1107 */
[----:B-----5:R-:W2:Y:S02]  /*51e0*/  @!P1 LDC R0, c[0x0][0xb20] ;  /* 0x0002c800ff009b82 */ /* 0x020ea40000000800 */
[----:B--2---:R-:W-:Y:S04]  /*51f0*/  @!P1 SHF.R.U32.HI R0, RZ, R0, R13 ;  /* 0x00000000ff009219 */ /* 0x004fe8000001160d */
[----:B------:R-:W-:Y:S05]  /*5200*/  @!P1 SEL R9, R10, R0, !P0 ;  /* 0x000000000a099207 */ /* 0x000fea0004000000 */
[----:B------:R-:W-:Y:S02]  /*5210*/  @!P1 IMAD.IADD R0, R9, 0x1, -R8 ;  /* 0x0000000109009824 */ /* 0x000fe400078e0a08 */
[----:B------:R-:W-:Y:S02]  /*5220*/  @!P1 IMAD.IADD R8, R8, 0x1, -R9 ;  /* 0x0000000108089824 */ /* 0x000fe400078e0a09 */
[----:B------:R-:W-:Y:S02]  /*5230*/  @!P1 IMAD R11, R0, R2, R11 ;  /* 0x00000002000b9224 */ /* 0x000fe400078e020b */
[----:B------:R-:W-:Y:S01]  /*5240*/  @!P1 IMAD R10, R8, R12, R10 ;  /* 0x0000000c080a9224 */ /* 0x000fe200078e020a */
[----:B-1----:R-:W-:Y:S06]  /*5250*/  @!P5 BRA `(.L_x_99) ;  /* 0x00000060009cd947 */ /* 0x002fec0003800000 */
.L_x_281:
[----:B------:R-:W-:Y:S01]  /*5260*/  @!P4 IADD3 R2, P0, PT, R30, 0x580, RZ ;  /* 0x000005801e02c810 */ /* 0x000fe20007f1e0ff */
[----:B------:R-:W-:Y:S01]  /*5270*/  VOTEU.ALL UP1, P4 ;  /* 0x0000000000ff7886 */ /* 0x000fe20002020000 */
[----:B------:R-:W-:Y:S01]  /*5280*/  VOTEU.ALL UP2, P4 ;  /* 0x0000000000ff7886 */ /* 0x000fe20002040000 */
[----:B------:R-:W-:Y:S01]  /*5290*/  UMOV UR14, 0x0 ;  /* 0x00000000000e7882 */ /* 0x000fe20000000000 */
[----:B------:R-:W-:Y:S01]  /*52a0*/  @!P4 R2UR UR9, R2 ;  /* 0x000000000209c2ca */ /* 0x000fe200000e0000 */
[----:B-1----:R-:W-:Y:S01]  /*52b0*/  @!P4 IMAD.X R0, RZ, RZ, R31, P0 ;  /* 0x000000ffff00c224 */ /* 0x002fe200000e061f */
[----:B------:R-:W-:Y:S01]  /*52c0*/  @!UP1 UIADD3 UR17, UPT, UPT, UR7, 0x98, URZ ;  /* 0x0000009807119890 */ /* 0x000fe2000fffe0ff */
[----:B------:R-:W-:Y:S01]  /*52d0*/  ISETP.NE.AND P0, PT, R28, 0x2, PT ;  /* 0x000000021c00780c */ /* 0x000fe20003f05270 */
[----:B------:R-:W-:Y:S01]  /*52e0*/  @!UP1 UIADD3 UR18, UPT, UPT, UR42, 0x60, URZ ;  /* 0x000000602a129890 */ /* 0x000fe2000fffe0ff */
[----:B------:R-:W-:Y:S01]  /*52f0*/  LOP3.LUT R29, R29, 0x1, RZ, 0x3c, !PT ;  /* 0x000000011d1d7812 */ /* 0x000fe200078e3cff */
[----:B------:R-:W-:Y:S01]  /*5300*/  @!UP1 UIADD3 UR16, UPT, UPT, UR7, 0x6200, URZ ;  /* 0x0000620007109890 */ /* 0x000fe2000fffe0ff */
[----:B------:R-:W-:Y:S01]  /*5310*/  @!P4 R2UR UR8, R0 ;  /* 0x000000000008c2ca */ /* 0x000fe200000e0000 */
[----:B------:R-:W-:Y:S01]  /*5320*/  UMOV UR15, 0x10000000 ;  /* 0x10000000000f7882 */ /* 0x000fe20000000000 */
[----:B------:R-:W-:Y:S01]  /*5330*/  UMOV UR19, UR43 ;  /* 0x0000002b00137c82 */ /* 0x000fe20008000000 */
[----:B------:R-:W-:Y:S01]  /*5340*/  UMOV UR20, UR36 ;  /* 0x0000002400147c82 */ /* 0x000fe20008000000 */
[----:B------:R-:W-:Y:S01]  /*5350*/  @!UP1 UIADD3 UR10, UPT, UPT, UR42, 0xe0, URZ ;  /* 0x000000e02a0a9890 */ /* 0x000fe2000fffe0ff */
[----:B------:R-:W-:Y:S01]  /*5360*/  SEL R0, RZ, 0x1, P0 ;  /* 0x00000001ff007807 */ /* 0x000fe20000000000 */
[----:B------:R-:W-:Y:S01]  /*5370*/  IMAD.U32 R8, RZ, RZ, UR9 ;  /* 0x00000009ff087e24 */ /* 0x000fe2000f8e00ff */
[----:B------:R-:W-:Y:S01]  /*5380*/  UMOV UR11, UR43 ;  /* 0x0000002b000b7c82 */ /* 0x000fe20008000000 */
[----:B------:R-:W-:Y:S01]  /*5390*/  UMOV UR12, UR36 ;  /* 0x00000024000c7c82 */ /* 0x000fe20008000000 */
[----:B------:R-:W-:Y:S01]  /*53a0*/  UMOV UR9, UR17 ;  /* 0x0000001100097c82 */ /* 0x000fe20008000000 */
[----:B------:R-:W-:Y:S01]  /*53b0*/  @P3 R2UR UR36, R26 ;  /* 0x000000001a2432ca */ /* 0x000fe200000e0000 */
[----:B------:R-:W-:Y:S01]  /*53c0*/  IMAD.IADD R22, R10, 0x1, R115 ;  /* 0x000000010a167824 */ /* 0x000fe200078e0273 */
[----:B------:R-:W-:Y:S01]  /*53d0*/  @!P4 R2UR UR22, R8 ;  /* 0x000000000816c2ca */ /* 0x000fe200000e0000 */
[----:B------:R-:W-:Y:S01]  /*53e0*/  IMAD.U32 R9, RZ, RZ, UR8 ;  /* 0x00000008ff097e24 */ /* 0x000fe2000f8e00ff */
[----:B------:R-:W-:Y:S01]  /*53f0*/  @!UP1 UIADD3 UR8, UPT, UPT, UR7, 0x7200, URZ ;  /* 0x0000720007089890 */ /* 0x000fe2000fffe0ff */
[----:B------:R-:W-:Y:S01]  /*5400*/  LOP3.LUT R27, R27, R0, RZ, 0x3c, !PT ;  /* 0x000000001b1b7212 */ /* 0x000fe200078e3cff */
[----:B------:R-:W-:Y:S01]  /*5410*/  VOTEU.ALL UP1, P4 ;  /* 0x0000000000ff7886 */ /* 0x000fe20002020000 */
[----:B------:R-:W-:Y:S01]  /*5420*/  IMAD.IADD R23, R11, 0x1, R132 ;  /* 0x000000010b177824 */ /* 0x000fe200078e0284 */
[----:B------:R-:W-:Y:S02]  /*5430*/  @!P4 R2UR UR23, R9 ;  /* 0x000000000917c2ca */ /* 0x000fe400000e0000 */
[----:B------:R-:W-:Y:S11]  /*5440*/  SEL R28, R28, RZ, P0 ;  /* 0x000000ff1c1c7207 */ /* 0x000ff60000000000 */
[----:B------:R2:W-:Y:S01]  /*5450*/  @!UP2 UTMALDG.3D [UR16], [UR22], desc[UR14] ;  /* 0x00000e101600a5b4 */ /* 0x0005e20008011000 */
[----:B------:R2:W-:Y:S01]  /*5460*/  @!UP1 UTMALDG.3D [UR8], [UR22], desc[UR14] ;  /* 0x00000e08160095b4 */ /* 0x0005e20008011000 */
[----:B------:R2:W-:Y:S01]  /*5470*/  @!P4 SYNCS.ARRIVE.TRANS64.RED.A0TR RZ, [UR7+0x98], R25 ;  /* 0x00009819ffffc9a7 */ /* 0x0005e20008300407 */
[----:B------:R-:W-:Y:S01]  /*5480*/  UPLOP3.LUT UP1, UPT, UPT, UPT, UPT, 0x80, 0x8 ;  /* 0x000000000008789c */ /* 0x000fe20003f2f070 */
[----:B------:R-:W-:Y:S01]  /*5490*/  SYNCS.ARRIVE.TRANS64.RED.A1T0 RZ, [UR13], RZ ;  /* 0x000000ffffff79a7 */ /* 0x000fe2000810040d */
[----:B------:R-:W-:Y:S09]  /*54a0*/  @P3 BRA `(.L_x_100) ;  /* 0xfffffff000343947 */ /* 0x000ff2000383ffff */
[----:B------:R-:W-:-:S04]  /*54b0*/  SHF.L.U32 R2, R29, 0x1f, RZ ;  /* 0x0000001f1d027819 */ /* 0x000fc800000006ff */
[----:B------:R-:W1:Y:S02]  /*54c0*/  SYNCS.PHASECHK.TRANS64.TRYWAIT P0, [UR7+0xa0], R2 ;  /* 0x0000a002ff0075a7 */ /* 0x000e640008001107 */
[----:B-1----:R-:W-:Y:S05]  /*54d0*/  @!P0 BRA `(.L_x_101) ;  /* 0x0000006000148947 */ /* 0x002fea0003800000 */
.L_x_283:
[----:B------:R-:W4:Y:S02]  /*54e0*/  SYNCS.PHASECHK.TRANS64.TRYWAIT P0, [UR7+0xa8], R2 ;  /* 0x0000a802ff0075a7 */ /* 0x000f240008001107 */
[----:B----4-:R-:W-:Y:S05]  /*54f0*/  @!P0 BRA `(.L_x_102) ;  /* 0x0000006000248947 */ /* 0x010fea0003800000 */
.L_x_285:
[----:B------:R-:W4:Y:S02]  /*5500*/  SYNCS.PHASECHK.TRANS64.TRYWAIT P0, [UR7+0xb0], R2 ;  /* 0x0000b002ff0075a7 */ /* 0x000f240008001107 */
[----:B----4-:R-:W-:Y:S05]  /*5510*/  @!P0 BRA `(.L_x_103) ;  /* 0x0000006000348947 */ /* 0x010fea0003800000 */
.L_x_287:
[----:B-1----:R-:W-:-:S07]  /*5520*/  MOV R0, UR7 ;  /* 0x0000000700007c02 */ /* 0x002fce0008000f00 */
.L_x_104:
[----:B-1----:R-:W-:-:S04]  /*5530*/  SHF.L.U32 R2, R29, 0x1f, RZ ;  /* 0x0000001f1d027819 */ /* 0x002fc800000006ff */
[----:B------:R1:W4:Y:S03]  /*5540*/  SYNCS.PHASECHK.TRANS64.TRYWAIT P0, [R0+URZ+0xb8], R2 ;  /* 0x0000b802000075a7 */ /* 0x00032600080011ff */
[----:B----4-:R-:W-:Y:S05]  /*5550*/  @!P0 NANOSLEEP.SYNCS 0x989680 ;  /* 0x009896800000895d */ /* 0x010fea0003900000 */
[----:B------:R-:W4:Y:S02]  /*5560*/  @!P0 SYNCS.PHASECHK.TRANS64 P0, [R0+URZ+0xb8], R2 ;  /* 0x0000b802000085a7 */ /* 0x000f2400080010ff */
[----:B--2-4-:R-:W-:Y:S05]  /*5570*/  @P0 EXIT ;  /* 0x000000000000094d */ /* 0x014fea0003800000 */
[----:B------:R-:W-:Y:S05]  /*5580*/  BRA `(.L_x_104) ;  /* 0xfffffffc00e87947 */ /* 0x000fea000383ffff */
.L_x_89:
[----:B------:R-:W-:-:S06]  /*5590*/  UISETP.GE.AND UP1, UPT, UR10, 0x4, UPT ;  /* 0x000000040a00788c */ /* 0x000fcc000bf26270 */
[----:B------:R-:W-:-:S13]  /*55a0*/  PLOP3.LUT P0, PT, PT, PT, UP1, 0x80, 0x8 ;  /* 0x000000000008781c */ /* 0x000fda0003f0f018 */
[----:B------:R-:W-:Y:S05]  /*55b0*/  @!P0 EXIT ;  /* 0x000000000000894d */ /* 0x000fea0003800000 */
[----:B------:R-:W-:Y:S01]  /*55c0*/  BAR.SYNC.DEFER_BLOCKING 0x6, 0xa0 ;  /* 0x0182800000007b1d */ /* 0x000fe20000010000 */
[C---:B------:R-:W-:Y:S01]  /*55d0*/  IMAD.SHL.U32 R4, R153.reuse, 0x20, RZ ;  /* 0x0000002099047824 */ /* 0x040fe200078e00ff */
[C---:B------:R-:W-:Y:S01]  /*55e0*/  LOP3.LUT R155, R153.reuse, 0x60, RZ, 0xc0, !PT ;  /* 0x00000060999b7812 */ /* 0x040fe200078ec0ff */
[C---:B------:R-:W-:Y:S01]  /*55f0*/  IMAD.SHL.U32 R3, R156.reuse, 0x200000, RZ ;  /* 0x002000009c037824 */ /* 0x040fe200078e00ff */
[C---:B------:R-:W-:Y:S01]  /*5600*/  LOP3.LUT R154, R153.reuse, 0x2, RZ, 0xc0, !PT ;  /* 0x00000002999a7812 */ /* 0x040fe200078ec0ff */
[----:B------:R-:W-:Y:S01]  /*5610*/  IMAD.SHL.U32 R5, R156, 0x400, RZ ;  /* 0x000004009c057824 */ /* 0x000fe200078e00ff */
[----:B------:R-:W-:Y:S02]  /*5620*/  UMOV UR41, 0x400 ;  /* 0x0000040000297882 */ /* 0x000fe40000000000 */
[----:B------:R-:W1:Y:S01]  /*5630*/  LDC R140, c[0x0][0x370] ;  /* 0x0000dc00ff8c7b82 */ /* 0x000e620000000800 */
[----:B------:R-:W-:Y:S01]  /*5640*/  ULEA UR41, UR37, UR41, 0x18 ;  /* 0x0000002925297291 */ /* 0x000fe2000f8ec0ff */
[C---:B------:R-:W-:Y:S01]  /*5650*/  IMAD.SHL.U32 R2, R153.reuse, 0x4, RZ ;  /* 0x0000000499027824 */ /* 0x040fe200078e00ff */
[C---:B------:R-:W-:Y:S01]  /*5660*/  LOP3.LUT R152, R4.reuse, 0xb20, RZ, 0xc0, !PT ;  /* 0x00000b2004987812 */ /* 0x040fe200078ec0ff */
[----:B------:R-:W-:Y:S01]  /*5670*/  IMAD.U32 R70, R153, 0x10000, RZ ;  /* 0x0001000099467824 */ /* 0x000fe200078e00ff */
[----:B------:R-:W-:Y:S01]  /*5680*/  LOP3.LUT R4, R4, 0xc0, RZ, 0xc0, !PT ;  /* 0x000000c004047812 */ /* 0x000fe200078ec0ff */
[----:B------:R-:W-:Y:S01]  /*5690*/  UIADD3 UR40, UPT, UPT, UR41, 0x200, URZ ;  /* 0x0000020029287890 */ /* 0x000fe2000fffe0ff */
[----:B------:R-:W-:Y:S01]  /*56a0*/  LOP3.LUT R3, R3, 0x200000, RZ, 0xc0, !PT ;  /* 0x0020000003037812 */ /* 0x000fe200078ec0ff */
[----:B------:R-:W2:Y:S01]  /*56b0*/  LDC R139, c[0x0][0x374] ;  /* 0x0000dd00ff8b7b82 */ /* 0x000ea20000000800 */
[----:B------:R-:W-:Y:S01]  /*56c0*/  LOP3.LUT R152, R152, 0x400, R5, 0xf8, !PT ;  /* 0x0000040098987812 */ /* 0x000fe200078ef805 */
[----:B------:R-:W-:Y:S01]  /*56d0*/  IMAD.MOV.U32 R69, RZ, RZ, RZ ;  /* 0x000000ffff457224 */ /* 0x000fe200078e00ff */
[----:B------:R-:W-:Y:S01]  /*56e0*/  LOP3.LUT R2, R4, 0x18, R2, 0xf8, !PT ;  /* 0x0000001804027812 */ /* 0x000fe200078ef802 */
[----:B------:R-:W-:Y:S01]  /*56f0*/  IMAD.MOV.U32 R150, RZ, RZ, RZ ;  /* 0x000000ffff967224 */ /* 0x000fe200078e00ff */
[----:B------:R-:W-:Y:S01]  /*5700*/  LOP3.LUT R70, R3, 0x400000, R70, 0xf8, !PT ;  /* 0x0040000003467812 */ /* 0x000fe200078ef846 */
[----:B------:R-:W-:Y:S01]  /*5710*/  IMAD.MOV.U32 R138, RZ, RZ, RZ ;  /* 0x000000ffff8a7224 */ /* 0x000fe200078e00ff */
[----:B------:R-:W-:-:S02]  /*5720*/  LOP3.LUT R152, R152, R2, RZ, 0xfc, !PT ;  /* 0x0000000298987212 */ /* 0x000fc400078efcff */
[----:B------:R-:W-:Y:S01]  /*5730*/  CS2R R148, SRZ ;  /* 0x0000000000947805 */ /* 0x000fe2000001ff00 */
[----:B------:R-:W3:Y:S01]  /*5740*/  LDS R0, [UR41+0x180] ;  /* 0x00018029ff007984 */ /* 0x000ee20008000800 */
[----:B------:R-:W-:Y:S01]  /*5750*/  LOP3.LUT R153, R153, 0x4, RZ, 0xc0, !PT ;  /* 0x0000000499997812 */ /* 0x000fe200078ec0ff */
[----:B------:R-:W4:Y:S01]  /*5760*/  LDCU.64 UR46, c[0x0][0x348] ;  /* 0x00006900ff2e77ac */ /* 0x000f220008000a00 */
[----:B------:R-:W-:Y:S02]  /*5770*/  LEA R152, R152, UR40, 0x1 ;  /* 0x0000002898987c11 */ /* 0x000fe4000f8e08ff */
[----:B------:R-:W-:Y:S01]  /*5780*/  IADD3 R151, PT, PT, -R153, 0x2, RZ ;  /* 0x0000000299977810 */ /* 0x000fe20007ffe1ff */
[----:B------:R-:W-:Y:S01]  /*5790*/  UMOV UR44, 0x1 ;  /* 0x00000001002c7882 */ /* 0x000fe20000000000 */
[----:B------:R-:W-:Y:S01]  /*57a0*/  UMOV UR43, URZ ;  /* 0x000000ff002b7c82 */ /* 0x000fe20008000000 */
[----:B------:R-:W-:Y:S01]  /*57b0*/  UMOV UR42, URZ ;  /* 0x000000ff002a7c82 */ /* 0x000fe20008000000 */
[----:B-1234-:R-:W-:-:S07]  /*57c0*/  IMAD.IADD R70, R0, 0x1, R70 ;  /* 0x0000000100467824 */ /* 0x01efce00078e0246 */
.L_x_229:
[C---:B------:R-:W-:Y:S02]  /*57d0*/  LEA R0, R138.reuse, UR41, 0x3 ;  /* 0x000000298a007c11 */ /* 0x040fe4000f8e18ff */
[----:B------:R-:W-:Y:S02]  /*57e0*/  SHF.L.U32 R2, R149, 0x1f, RZ ;  /* 0x0000001f95027819 */ /* 0x000fe400000006ff */
[----:B------:R-:W-:Y:S02]  /*57f0*/  LEA R8, R138, UR41, 0x4 ;  /* 0x000000298a087c11 */ /* 0x000fe4000f8e20ff */
[----:B------:R-:W1:Y:S02]  /*5800*/  SYNCS.PHASECHK.TRANS64.TRYWAIT P0, [R0+URZ+0xd0], R2 ;  /* 0x0000d002000075a7 */ /* 0x000e6400080011ff */
[----:B-1----:R-:W-:Y:S05]  /*5810*/  @!P0 BRA `(.L_x_105) ;  /* 0x0000005c008c8947 */ /* 0x002fea0003800000 */
.L_x_288:
        /* <DEDUP_REMOVED lines=11> */
[----:B--2---:R-:W-:-:S04]  /*58d0*/  LOP3.LUT P3, RZ, R10, 0x1, RZ, 0xc0, !PT ;  /* 0x000000010aff7812 */ /* 0x004fc8000786c0ff */
[----:B------:R-:W-:-:S09]  /*58e0*/  P2R R158, PR, RZ, 0x8 ;  /* 0x00000008ff9e7803 */ /* 0x000fd20000000000 */
[----:B------:R-:W-:Y:S02]  /*58f0*/  @P3 MOV R146, R8 ;  /* 0x0000000800923202 */ /* 0x000fe40000000f00 */
[----:B------:R-:W-:Y:S01]  /*5900*/  @P3 LOP3.LUT R145, R9, 0xffff, RZ, 0xc0, !PT ;  /* 0x0000ffff09913812 */ /* 0x000fe200078ec0ff */
[----:B-1----:R-:W-:Y:S06]  /*5910*/  @!P0 BRA `(.L_x_106) ;  /* 0x0000000000b88947 */ /* 0x002fec0003800000 */
[----:B------:R-:W1:Y:S01]  /*5920*/  LDC.64 R4, c[0x0][0xb18] ;  /* 0x0002c600ff047b82 */ /* 0x000e620000000a00 */
[----:B------:R-:W-:-:S07]  /*5930*/  ISETP.NE.AND P0, PT, R65, 0x1, PT ;  /* 0x000000014100780c */ /* 0x000fce0003f05270 */
[----:B------:R-:W2:Y:S08]  /*5940*/  LDC.64 R6, c[0x0][0xb10] ;  /* 0x0002c400ff067b82 */ /* 0x000eb00000000a00 */
[----:B------:R-:W3:Y:S08]  /*5950*/  LDC R0, c[0x0][0xb20] ;  /* 0x0002c800ff007b82 */ /* 0x000ef00000000800 */
[----:B------:R-:W4:Y:S01]  /*5960*/  LDC R12, c[0x0][0xb0c] ;  /* 0x0002c300ff0c7b82 */ /* 0x000f220000000800 */
[----:B-1----:R-:W-:Y:S01]  /*5970*/  IMAD.HI.U32 R14, R139, R5, RZ ;  /* 0x000000058b0e7227 */ /* 0x002fe200078e00ff */
[----:B------:R-:W-:-:S03]  /*5980*/  ISETP.NE.AND P1, PT, R4, 0x1, PT ;  /* 0x000000010400780c */ /* 0x000fc60003f25270 */
[----:B------:R-:W-:-:S03]  /*5990*/  IMAD.HI.U32 R5, R145, R5, RZ ;  /* 0x0000000591057227 */ /* 0x000fc600078e00ff */
[----:B------:R-:W1:Y:S01]  /*59a0*/  LDC.64 R2, c[0x0][0xb28] ;  /* 0x0002ca00ff027b82 */ /* 0x000e620000000a00 */
[----:B--2---:R-:W-:-:S04]  /*59b0*/  IMAD.HI.U32 R15, R140, R6, RZ ;  /* 0x000000068c0f7227 */ /* 0x004fc800078e00ff */
[----:B------:R-:W-:Y:S01]  /*59c0*/  IMAD.HI.U32 R16, R146, R6, RZ ;  /* 0x0000000692107227 */ /* 0x000fe200078e00ff */
[-C--:B------:R-:W-:Y:S02]  /*59d0*/  SHF.R.U32.HI R15, RZ, R7.reuse, R15 ;  /* 0x00000007ff0f7219 */ /* 0x080fe4000001160f */
[-C--:B---3--:R-:W-:Y:S02]  /*59e0*/  SHF.R.U32.HI R14, RZ, R0.reuse, R14 ;  /* 0x00000000ff0e7219 */ /* 0x088fe4000001160e */
[----:B------:R-:W-:Y:S02]  /*59f0*/  SHF.R.U32.HI R5, RZ, R0, R5 ;  /* 0x00000000ff057219 */ /* 0x000fe40000011605 */
[----:B------:R-:W-:Y:S02]  /*5a00*/  SEL R14, R139, R14, !P1 ;  /* 0x0000000e8b0e7207 */ /* 0x000fe40004800000 */
[----:B------:R-:W-:Y:S02]  /*5a10*/  SHF.R.U32.HI R16, RZ, R7, R16 ;  /* 0x00000007ff107219 */ /* 0x000fe40000011610 */
[----:B----4-:R-:W-:-:S02]  /*5a20*/  ISETP.NE.AND P2, PT, R12, 0x1, PT ;  /* 0x000000010c00780c */ /* 0x010fc40003f45270 */
[----:B------:R-:W-:Y:S02]  /*5a30*/  SEL R5, R145, R5, !P1 ;  /* 0x0000000591057207 */ /* 0x000fe40004800000 */
[----:B------:R-:W-:Y:S02]  /*5a40*/  SEL R15, R140, R15, !P2 ;  /* 0x0000000f8c0f7207 */ /* 0x000fe40005000000 */
[----:B------:R-:W-:Y:S01]  /*5a50*/  SEL R16, R146, R16, !P2 ;  /* 0x0000001092107207 */ /* 0x000fe20005000000 */
[----:B-1----:R-:W-:-:S04]  /*5a60*/  IMAD.HI.U32 R13, R14, R2, RZ ;  /* 0x000000020e0d7227 */ /* 0x002fc800078e00ff */
        /* <DEDUP_REMOVED lines=25> */
.L_x_106:
[----:B------:R-:W1:Y:S02]  /*5c00*/  LDCU UR4, c[0x0][0xb30] ;  /* 0x00016600ff0477ac */ /* 0x000e640008000800 */
[----:B-1----:R-:W-:-:S09]  /*5c10*/  UISETP.NE.AND UP0, UPT, UR4, 0x1, UPT ;  /* 0x000000010400788c */ /* 0x002fd2000bf05270 */
        /* <DEDUP_REMOVED lines=17> */
.L_x_107:
[----:B------:R-:W-:Y:S01]  /*5d30*/  ULOP3.LUT UP0, URZ, UR40, 0x1b0, URZ, 0xc0, !UPT ;  /* 0x000001b028ff7892 */ /* 0x000fe2000f80c0ff */
[----:B------:R-:W-:Y:S02]  /*5d40*/  IADD3 R138, PT, PT, R138, 0x1, RZ ;  /* 0x000000018a8a7810 */ /* 0x000fe40007ffe0ff */
[----:B------:R-:W-:-:S06]  /*5d50*/  @P3 SHF.R.U32.HI R147, RZ, 0x10, R9 ;  /* 0x00000010ff933819 */ /* 0x000fcc0000011609 */
[----:B------:R-:W-:Y:S05]  /*5d60*/  BRA.U !UP0, `(.L_x_108) ;  /* 0x00000001087c7547 */ /* 0x000fea000b800000 */
[----:B------:R-:W-:Y:S01]  /*5d70*/  MOV R2, 0x0 ;  /* 0x0000000000027802 */ /* 0x000fe20000000f00 */
[----:B------:R-:W1:Y:S01]  /*5d80*/  LDCU.64 UR8, c[0x4][0x80] ;  /* 0x01001000ff0877ac */ /* 0x000e620008000a00 */
[----:B------:R-:W-:Y:S02]  /*5d90*/  HFMA2 R12, -RZ, RZ, 0, 5.9604644775390625e-08 ;  /* 0x00000001ff0c7431 */ /* 0x000fe400000001ff */
[----:B------:R-:W-:Y:S01]  /*5da0*/  IMAD.MOV.U32 R8, RZ, RZ, 0x70 ;  /* 0x00000070ff087424 */ /* 0x000fe200078e00ff */
[----:B------:R2:W3:Y:S01]  /*5db0*/  LDC.64 R14, c[0x4][R2] ;  /* 0x01000000020e7b82 */ /* 0x0004e20000000a00 */
[----:B------:R-:W4:Y:S01]  /*5dc0*/  LDCU.64 UR6, c[0x4][0x88] ;  /* 0x01001100ff0677ac */ /* 0x000f220008000a00 */
[----:B------:R-:W-:Y:S01]  /*5dd0*/  IMAD.MOV.U32 R13, RZ, RZ, RZ ;  /* 0x000000ffff0d7224 */ /* 0x000fe200078e00ff */
[----:B------:R-:W2:Y:S01]  /*5de0*/  LDCU.64 UR4, c[0x4][0x8] ;  /* 0x01000100ff0477ac */ /* 0x000ea20008000a00 */
[----:B-1----:R-:W-:Y:S01]  /*5df0*/  IMAD.U32 R4, RZ, RZ, UR8 ;  /* 0x00000008ff047e24 */ /* 0x002fe2000f8e00ff */
[----:B------:R-:W-:Y:S01]  /*5e00*/  MOV R5, UR9 ;  /* 0x0000000900057c02 */ /* 0x000fe20008000f00 */
[----:B----4-:R-:W-:Y:S01]  /*5e10*/  IMAD.U32 R6, RZ, RZ, UR6 ;  /* 0x00000006ff067e24 */ /* 0x010fe2000f8e00ff */
[----:B------:R-:W-:Y:S01]  /*5e20*/  MOV R7, UR7 ;  /* 0x0000000700077c02 */ /* 0x000fe20008000f00 */
[----:B--2---:R-:W-:Y:S01]  /*5e30*/  IMAD.U32 R10, RZ, RZ, UR4 ;  /* 0x00000004ff0a7e24 */ /* 0x004fe2000f8e00ff */
[----:B------:R-:W-:-:S02]  /*5e40*/  MOV R11, UR5 ;  /* 0x00000005000b7c02 */ /* 0x000fc40008000f00 */
[----:B------:R-:W-:-:S07]  /*5e50*/  LEPC R20, `(.L_x_109) ;  /* 0x000000001014794e */ /* 0x000fce0000000000 */
[----:B---3-5:R-:W-:Y:S05]  /*5e60*/  CALL.ABS.NOINC R14 ;  /* 0x000000000e007343 */ /* 0x028fea0003c00000 */
.L_x_109:
[----:B------:R-:W1:Y:S01]  /*5e70*/  LDC.64 R2, c[0x4][R2] ;  /* 0x0100000002027b82 */ /* 0x000e620000000a00 */
[----:B------:R-:W2:Y:S01]  /*5e80*/  LDCU.64 UR8, c[0x4][0x80] ;  /* 0x01001000ff0877ac */ /* 0x000ea20008000a00 */
[----:B------:R-:W-:Y:S02]  /*5e90*/  HFMA2 R12, -RZ, RZ, 0, 5.9604644775390625e-08 ;  /* 0x00000001ff0c7431 */ /* 0x000fe400000001ff */
[----:B------:R-:W-:Y:S01]  /*5ea0*/  IMAD.MOV.U32 R8, RZ, RZ, 0x70 ;  /* 0x00000070ff087424 */ /* 0x000fe200078e00ff */
[----:B------:R-:W3:Y:S01]  /*5eb0*/  LDCU.64 UR6, c[0x4][0x88] ;  /* 0x01001100ff0677ac */ /* 0x000ee20008000a00 */
[----:B------:R-:W-:Y:S01]  /*5ec0*/  IMAD.MOV.U32 R13, RZ, RZ, RZ ;  /* 0x000000ffff0d7224 */ /* 0x000fe200078e00ff */
[----:B------:R-:W4:Y:S01]  /*5ed0*/  LDCU.64 UR4, c[0x4][0x8] ;  /* 0x01000100ff0477ac */ /* 0x000f220008000a00 */
[----:B--2---:R-:W-:Y:S02]  /*5ee0*/  MOV R4, UR8 ;  /* 0x0000000800047c02 */ /* 0x004fe40008000f00 */
[----:B------:R-:W-:Y:S01]  /*5ef0*/  MOV R5, UR9 ;  /* 0x0000000900057c02 */ /* 0x000fe20008000f00 */
[----:B---3--:R-:W-:Y:S01]  /*5f00*/  IMAD.U32 R6, RZ, RZ, UR6 ;  /* 0x00000006ff067e24 */ /* 0x008fe2000f8e00ff */
[----:B------:R-:W-:Y:S01]  /*5f10*/  MOV R7, UR7 ;  /* 0x0000000700077c02 */ /* 0x000fe20008000f00 */
[----:B----4-:R-:W-:Y:S01]  /*5f20*/  IMAD.U32 R10, RZ, RZ, UR4 ;  /* 0x00000004ff0a7e24 */ /* 0x010fe2000f8e00ff */
[----:B------:R-:W-:-:S02]  /*5f30*/  MOV R11, UR5 ;  /* 0x00000005000b7c02 */ /* 0x000fc40008000f00 */
[----:B------:R-:W-:-:S07]  /*5f40*/  LEPC R20, `(.L_x_108) ;  /* 0x000000001014794e */ /* 0x000fce0000000000 */
[----:B-1----:R-:W-:Y:S05]  /*5f50*/  CALL.ABS.NOINC R2 ;  /* 0x0000000002007343 */ /* 0x002fea0003c00000 */
.L_x_108:
[----:B------:R-:W1:Y:S01]  /*5f60*/  LDC.64 R2, c[0x0][0x890] ;  /* 0x00022400ff027b82 */ /* 0x000e620000000a00 */
[----:B------:R-:W-:-:S06]  /*5f70*/  ULOP3.LUT UR4, UR44, 0x1, URZ, 0x3c, !UPT ;  /* 0x000000012c047892 */ /* 0x000fcc000f8e3cff */
[----:B------:R-:W-:Y:S01]  /*5f80*/  IMAD.U32 R144, RZ, RZ, UR4 ;  /* 0x00000004ff907e24 */ /* 0x000fe2000f8e00ff */
[----:B-1----:R-:W-:-:S04]  /*5f90*/  ISETP.NE.U32.AND P4, PT, R2, RZ, PT ;  /* 0x000000ff0200720c */ /* 0x002fc80003f85070 */
[----:B------:R-:W-:-:S13]  /*5fa0*/  ISETP.NE.AND.EX P4, PT, R3, RZ, PT, P4 ;  /* 0x000000ff0300720c */ /* 0x000fda0003f85340 */
[----:B------:R-:W-:Y:S05]  /*5fb0*/  @!P4 BRA `(.L_x_110) ;  /* 0x000000000034c947 */ /* 0x000fea0003800000 */
[----:B------:R-:W1:Y:S02]  /*5fc0*/  LDCU.64 UR4, c[0x0][0x888] ;  /* 0x00011100ff0477ac */ /* 0x000e640008000a00 */
[----:B-1----:R-:W-:-:S04]  /*5fd0*/  UISETP.NE.U32.AND UP0, UPT, UR4, URZ, UPT ;  /* 0x000000ff0400728c */ /* 0x002fc8000bf05070 */
[----:B------:R-:W-:-:S09]  /*5fe0*/  UISETP.NE.AND.EX UP0, UPT, UR5, URZ, UPT, UP0 ;  /* 0x000000ff0500728c */ /* 0x000fd2000bf05300 */
[----:B------:R-:W-:Y:S05]  /*5ff0*/  BRA.U !UP0, `(.L_x_111) ;  /* 0x0000000108187547 */ /* 0x000fea000b800000 */
[----:B------:R-:W1:Y:S01]  /*6000*/  LDC.64 R4, c[0x0][0x888] ;  /* 0x00022200ff047b82 */ /* 0x000e620000000a00 */
[----:B------:R-:W-:-:S04]  /*6010*/  IMAD R0, R2, UR36, RZ ;  /* 0x0000002402007c24 */ /* 0x000fc8000f8e02ff */
[----:B-1----:R-:W-:-:S05]  /*6020*/  IMAD.WIDE R4, R0, 0x4, R4 ;  /* 0x0000000400047825 */ /* 0x002fca00078e0204 */
[----:B-----5:R1:W5:Y:S01]  /*6030*/  LDG.E R91, desc[UR38][R4.64] ;  /* 0x00000026045b7981 */ /* 0x020362000c1e1900 */
[----:B------:R-:W-:Y:S01]  /*6040*/  MOV R133, 0x1 ;  /* 0x0000000100857802 */ /* 0x000fe20000000f00 */
[----:B------:R-:W-:Y:S06]  /*6050*/  BRA `(.L_x_110) ;  /* 0x00000000000c7947 */ /* 0x000fec0003800000 */
.L_x_111:
[----:B------:R-:W1:Y:S01]  /*6060*/  LDCU UR4, c[0x0][0x880] ;  /* 0x00011000ff0477ac */ /* 0x000e620008000800 */
[----:B------:R-:W-:Y:S01]  /*6070*/  HFMA2 R133, -RZ, RZ, 0, 5.9604644775390625e-08 ;  /* 0x00000001ff857431 */ /* 0x000fe200000001ff */
[----:B-1---5:R-:W-:Y:S02]  /*6080*/  MOV R91, UR4 ;  /* 0x00000004005b7c02 */ /* 0x022fe40008000f00 */
.L_x_110:
[----:B-1----:R-:W1:Y:S02]  /*6090*/  LDC.64 R4, c[0x0][0x8b0] ;  /* 0x00022c00ff047b82 */ /* 0x002e640000000a00 */
        /* <DEDUP_REMOVED lines=11> */
[----:B------:R-:W-:Y:S05]  /*6150*/  BRA `(.L_x_112) ;  /* 0x0000000000087947 */ /* 0x000fea0003800000 */
.L_x_113:
[----:B------:R-:W1:Y:S02]  /*6160*/  LDCU UR4, c[0x0][0x8a0] ;  /* 0x00011400ff0477ac */ /* 0x000e640008000800 */
[----:B-1---5:R-:W-:Y:S02]  /*6170*/  MOV R71, UR4 ;  /* 0x0000000400477c02 */ /* 0x022fe40008000f00 */
.L_x_112:
[----:B------:R-:W-:Y:S01]  /*6180*/  UISETP.NE.AND UP0, UPT, UR45, URZ, UPT ;  /* 0x000000ff2d00728c */ /* 0x000fe2000bf05270 */
[----:B------:R-:W-:-:S04]  /*6190*/  PLOP3.LUT P0, PT, PT, PT, PT, 0x8, 0x80 ;  /* 0x000000000080781c */ /* 0x000fc80003f0e170 */
[----:B------:R-:W-:-:S04]  /*61a0*/  P2R R159, PR, RZ, 0x1 ;  /* 0x00000001ff9f7803 */ /* 0x000fc80000000000 */
[----:B------:R-:W-:Y:S05]  /*61b0*/  BRA.U !UP0, `(.L_x_114) ;  /* 0x00000001083c7547 */ /* 0x000fea000b800000 */
[----:B------:R-:W-:-:S04]  /*61c0*/  ISETP.NE.U32.AND P0, PT, R2, RZ, PT ;  /* 0x000000ff0200720c */ /* 0x000fc80003f05070 */
[----:B------:R-:W-:-:S13]  /*61d0*/  ISETP.NE.AND.EX P0, PT, R3, RZ, PT, P0 ;  /* 0x000000ff0300720c */ /* 0x000fda0003f05300 */
[----:B-----5:R-:W-:-:S04]  /*61e0*/  @!P0 FSETP.EQ.AND P1, PT, R91, RZ, PT ;  /* 0x000000ff5b00820b */ /* 0x020fc80003f22000 */
[----:B------:R-:W-:Y:S01]  /*61f0*/  P2R R159, PR, RZ, 0x2 ;  /* 0x00000002ff9f7803 */ /* 0x000fe20000000000 */
[----:B------:R-:W-:Y:S08]  /*6200*/  @!P0 BRA `(.L_x_114) ;  /* 0x0000000000288947 */ /* 0x000ff00003800000 */
[----:B------:R-:W2:Y:S01]  /*6210*/  LDCU.64 UR4, c[0x0][0x888] ;  /* 0x00011100ff0477ac */ /* 0x000ea20008000a00 */
[----:B------:R-:W-:Y:S02]  /*6220*/  LOP3.LUT P1, RZ, R133, 0xff, RZ, 0xc0, !PT ;  /* 0x000000ff85ff7812 */ /* 0x000fe4000782c0ff */
[----:B------:R-:W-:-:S04]  /*6230*/  FSETP.NEU.AND P0, PT, R91, RZ, PT ;  /* 0x000000ff5b00720b */ /* 0x000fc80003f0d000 */
[----:B------:R-:W-:Y:S02]  /*6240*/  SEL R0, RZ, 0xffffffff, P0 ;  /* 0xffffffffff007807 */ /* 0x000fe40000000000 */
[----:B--2---:R-:W-:-:S04]  /*6250*/  ISETP.NE.U32.AND P2, PT, RZ, UR4, PT ;  /* 0x00000004ff007c0c */ /* 0x004fc8000bf45070 */
[----:B------:R-:W-:-:S04]  /*6260*/  ISETP.NE.AND.EX P2, PT, RZ, UR5, PT, P2 ;  /* 0x00000005ff007c0c */ /* 0x000fc8000bf45320 */
[----:B------:R-:W-:-:S04]  /*6270*/  @!P1 SEL R0, RZ, 0xffffffff, P2 ;  /* 0xffffffffff009807 */ /* 0x000fc80001000000 */
[----:B------:R-:W-:-:S04]  /*6280*/  LOP3.LUT R0, R0, 0x1, RZ, 0xc0, !PT ;  /* 0x0000000100007812 */ /* 0x000fc800078ec0ff */
[----:B------:R-:W-:-:S04]  /*6290*/  ISETP.EQ.U32.AND P0, PT, R0, 0x1, PT ;  /* 0x000000010000780c */ /* 0x000fc80003f02070 */
[----:B------:R-:W-:-:S09]  /*62a0*/  P2R R159, PR, RZ, 0x1 ;  /* 0x00000001ff9f7803 */ /* 0x000fd20000000000 */
.L_x_114:
[----:B------:R-:W-:Y:S01]  /*62b0*/  ISETP.NE.AND P5, PT, R159, RZ, PT ;  /* 0x000000ff9f00720c */ /* 0x000fe20003fa5270 */
[----:B------:R-:W-:Y:S01]  /*62c0*/  IMAD.MOV.U32 R143, RZ, RZ, 0x1 ;  /* 0x00000001ff8f7424 */ /* 0x000fe200078e00ff */
[----:B------:R-:W-:Y:S01]  /*62d0*/  LEA R3, R69, UR41, 0x3 ;  /* 0x0000002945037c11 */ /* 0x000fe2000f8e18ff */
[----:B------:R-:W-:Y:S01]  /*62e0*/  IMAD.SHL.U32 R137, R23, 0x40, RZ ;  /* 0x0000004017897824 */ /* 0x000fe200078e00ff */
[----:B------:R-:W-:Y:S01]  /*62f0*/  SHF.L.U32 R0, R150, 0x1f, RZ ;  /* 0x0000001f96007819 */ /* 0x000fe200000006ff */
[----:B------:R-:W-:Y:S01]  /*6300*/  IMAD.SHL.U32 R135, R22, 0x100, RZ ;  /* 0x0000010016877824 */ /* 0x000fe200078e00ff */
[----:B-----5:R-:W-:Y:S01]  /*6310*/  FSETP.NEU.AND P3, PT, R91, RZ, PT ;  /* 0x000000ff5b00720b */ /* 0x020fe20003f6d000 */
[----:B------:R-:W-:Y:S01]  /*6320*/  IMAD R67, R69, 0x80, R70 ;  /* 0x0000008045437824 */ /* 0x000fe200078e0246 */
[----:B------:R-:W-:Y:S01]  /*6330*/  CS2R R130, SRZ ;  /* 0x0000000000827805 */ /* 0x000fe2000001ff00 */
[----:B------:R-:W-:Y:S01]  /*6340*/  IMAD.MOV.U32 R68, RZ, RZ, RZ ;  /* 0x000000ffff447224 */ /* 0x000fe200078e00ff */
[----:B------:R-:W-:Y:S01]  /*6350*/  CS2R R128, SRZ ;  /* 0x0000000000807805 */ /* 0x000fe2000001ff00 */
[----:B------:R-:W-:Y:S01]  /*6360*/  IMAD.U32 R142, RZ, RZ, UR42 ;  /* 0x0000002aff8e7e24 */ /* 0x000fe2000f8e00ff */
[----:B------:R-:W-:Y:S01]  /*6370*/  CS2R R126, SRZ ;  /* 0x00000000007e7805 */ /* 0x000fe2000001ff00 */
[----:B------:R-:W-:Y:S01]  /*6380*/  VOTEU.ALL UP0, P5 ;  /* 0x0000000000ff7886 */ /* 0x000fe20002800000 */
[----:B------:R-:W-:Y:S01]  /*6390*/  @!P5 SHF.L.U32 R2, R144, 0x1f, RZ ;  /* 0x0000001f9002d819 */ /* 0x000fe200000006ff */
[----:B------:R-:W-:Y:S01]  /*63a0*/  IMAD.U32 R141, RZ, RZ, UR43 ;  /* 0x0000002bff8d7e24 */ /* 0x000fe2000f8e00ff */
[----:B------:R-:W-:-:S02]  /*63b0*/  CS2R R124, SRZ ;  /* 0x00000000007c7805 */ /* 0x000fc4000001ff00 */
[----:B------:R-:W-:Y:S01]  /*63c0*/  CS2R R122, SRZ ;  /* 0x00000000007a7805 */ /* 0x000fe2000001ff00 */
[----:B------:R-:W-:Y:S01]  /*63d0*/  @!UP0 ULEA UR4, UR43, UR41, 0x3 ;  /* 0x000000292b048291 */ /* 0x000fe2000f8e18ff */
[----:B------:R-:W-:Y:S02]  /*63e0*/  CS2R R120, SRZ ;  /* 0x0000000000787805 */ /* 0x000fe4000001ff00 */
[----:B------:R-:W-:Y:S02]  /*63f0*/  CS2R R118, SRZ ;  /* 0x0000000000767805 */ /* 0x000fe4000001ff00 */
[----:B------:R-:W-:-:S04]  /*6400*/  CS2R R116, SRZ ;  /* 0x0000000000747805 */ /* 0x000fc8000001ff00 */
[----:B------:R2:W3:Y:S02]  /*6410*/  @!P5 SYNCS.PHASECHK.TRANS64.TRYWAIT P1, [UR4+0x80], R2 ;  /* 0x00008002ff00d5a7 */ /* 0x0004e40008021104 */
[----:B------:R-:W4:Y:S01]  /*6420*/  LDCU.64 UR4, c[0x0][0x888] ;  /* 0x00011100ff0477ac */ /* 0x000f220008000a00 */
[----:B------:R1:W3:Y:S01]  /*6430*/  SYNCS.PHASECHK.TRANS64.TRYWAIT P0, [R3+URZ+0xf0], R0 ;  /* 0x0000f000030075a7 */ /* 0x0002e200080011ff */
[----:B----4-:R-:W-:-:S04]  /*6440*/  ISETP.NE.U32.AND P2, PT, RZ, UR4, PT ;  /* 0x00000004ff007c0c */ /* 0x010fc8000bf45070 */
[----:B------:R-:W-:-:S04]  /*6450*/  ISETP.NE.AND.EX P2, PT, RZ, UR5, PT, P2 ;  /* 0x00000005ff007c0c */ /* 0x000fc8000bf45320 */
[----:B--2---:R-:W-:Y:S02]  /*6460*/  SEL R2, RZ, 0xffffffff, P2 ;  /* 0xffffffffff027807 */ /* 0x004fe40001000000 */
[----:B------:R-:W-:Y:S02]  /*6470*/  LOP3.LUT P2, R134, R133, 0xff, RZ, 0xc0, !PT ;  /* 0x000000ff85867812 */ /* 0x000fe4000784c0ff */
[----:B-1----:R-:W-:-:S04]  /*6480*/  SEL R0, RZ, 0xffffffff, P3 ;  /* 0xffffffffff007807 */ /* 0x002fc80001800000 */
[----:B------:R-:W-:-:S04]  /*6490*/  @P4 SEL R0, R2, R0, !P2 ;  /* 0x0000000002004207 */ /* 0x000fc80005000000 */
[----:B------:R-:W-:-:S04]  /*64a0*/  LOP3.LUT R0, R0, 0x1, RZ, 0xc0, !PT ;  /* 0x0000000100007812 */ /* 0x000fc800078ec0ff */
[----:B------:R-:W-:-:S04]  /*64b0*/  ISETP.NE.U32.AND P2, PT, R0, 0x1, PT ;  /* 0x000000010000780c */ /* 0x000fc80003f45070 */
[----:B------:R-:W-:Y:S02]  /*64c0*/  P2R R157, PR, RZ, 0x4 ;  /* 0x00000004ff9d7803 */ /* 0x000fe40000000000 */
[----:B---3--:R-:W-:Y:S02]  /*64d0*/  @!P5 SEL R143, RZ, 0x1, !P1 ;  /* 0x00000001ff8fd807 */ /* 0x008fe40004800000 */
[----:B------:R-:W-:-:S07]  /*64e0*/  SEL R136, RZ, 0x1, !P0 ;  /* 0x00000001ff887807 */ /* 0x000fce0004000000 */
.L_x_228:
[----:B------:R-:W-:Y:S01]  /*64f0*/  ISETP.NE.AND P0, PT, R159, RZ, PT ;  /* 0x000000ff9f00720c */ /* 0x000fe20003f05270 */
[----:B------:R-:W-:Y:S05]  /*6500*/  YIELD ;  /* 0x0000000000007946 */ /* 0x000fea0003800000 */
[----:B------:R-:W-:Y:S07]  /*6510*/  BSSY B1, `(.L_x_115) ;  /* 0x000001a000017945 */ /* 0x000fee0003800000 */
[----:B------:R-:W-:Y:S05]  /*6520*/  @P0 BRA `(.L_x_116) ;  /* 0x0000000000600947 */ /* 0x000fea0003800000 */
[----:B------:R-:W-:Y:S01]  /*6530*/  ISETP.NE.AND P1, PT, R157, RZ, PT ;  /* 0x000000ff9d00720c */ /* 0x000fe20003f25270 */
[----:B------:R-:W-:Y:S01]  /*6540*/  BSSY B0, `(.L_x_117) ;  /* 0x000000b000007945 */ /* 0x000fe20003800000 */
[----:B------:R-:W-:Y:S11]  /*6550*/  ISETP.NE.AND P0, PT, R143, RZ, PT ;  /* 0x000000ff8f00720c */ /* 0x000ff60003f05270 */
[----:B------:R-:W-:Y:S05]  /*6560*/  @P1 LEA R6, R141, R152, 0xd ;  /* 0x000000988d061211 */ /* 0x000fea00078e68ff */
[--C-:B------:R-:W-:Y:S02]  /*6570*/  @P1 IMAD R5, R154, -0x10, R6.reuse ;  /* 0xfffffff09a051824 */ /* 0x100fe400078e0206 */
[----:B------:R-:W-:Y:S03]  /*6580*/  @P1 IMAD R4, R153, -0x10, R6 ;  /* 0xfffffff099041824 */ /* 0x000fe600078e0206 */
[----:B------:R-:W-:Y:S01]  /*6590*/  @P1 LEA R3, R151, R5, 0x4 ;  /* 0x0000000597031211 */ /* 0x000fe200078e20ff */
[----:B------:R-:W-:Y:S06]  /*65a0*/  @P0 BRA `(.L_x_118) ;  /* 0x0000000000100947 */ /* 0x000fec0003800000 */
[----:B------:R-:W-:Y:S02]  /*65b0*/  LEA R2, R141, UR41, 0x3 ;  /* 0x000000298d027c11 */ /* 0x000fe4000f8e18ff */
[----:B------:R-:W-:Y:S04]  /*65c0*/  SHF.L.U32 R0, R144, 0x1f, RZ ;  /* 0x0000001f90007819 */ /* 0x000fe800000006ff */
[----:B------:R-:W1:Y:S02]  /*65d0*/  SYNCS.PHASECHK.TRANS64.TRYWAIT P0, [R2+URZ+0x80], R0 ;  /* 0x00008000020075a7 */ /* 0x000e6400080011ff */
[----:B-1----:R-:W-:Y:S05]  /*65e0*/  @!P0 BRA `(.L_x_119) ;  /* 0x00000050002c8947 */ /* 0x002fea0003800000 */
.L_x_118:
[----:B------:R-:W-:Y:S05]  /*65f0*/  BSYNC B0 ;  /* 0x0000000000007941 */ /* 0x000fea0003800000 */
.L_x_117:
[----:B------:R-:W-:Y:S01]  /*6600*/  ISETP.NE.AND P0, PT, R157, RZ, PT ;  /* 0x000000ff9d00720c */ /* 0x000fe20003f05270 */
[----:B------:R-:W-:Y:S11]  /*6610*/  VIADD R141, R141, 0x1 ;  /* 0x000000018d8d7836 */ /* 0x000ff60000000000 */
[----:B------:R-:W-:Y:S01]  /*6620*/  @!UPT UIADD3 URZ, UPT, UPT, URZ, URZ, URZ ;  /* 0x000000fffffff290 */ /* 0x000fe2000fffe0ff */
[----:B------:R2:W3:Y:S04]  /*6630*/  @P0 LDS.128 R116, [R6] ;  /* 0x0000000006740984 */ /* 0x0004e80000000c00 */
[----:B------:R2:W4:Y:S04]  /*6640*/  @P0 LDS.128 R124, [R4+0x20] ;  /* 0x00002000047c0984 */ /* 0x0005280000000c00 */
[----:B------:R2:W2:Y:S04]  /*6650*/  @P0 LDS.128 R120, [R5+0x10] ;  /* 0x0000100005780984 */ /* 0x0004a80000000c00 */
[----:B------:R2:W2:Y:S01]  /*6660*/  @P0 LDS.128 R128, [R3+0x10] ;  /* 0x0000100003800984 */ /* 0x0004a20000000c00 */
[C---:B------:R-:W-:Y:S04]  /*6670*/  ISETP.NE.AND P0, PT, R141.reuse, 0x4, PT ;  /* 0x000000048d00780c */ /* 0x040fe80003f05270 */
[----:B-1----:R-:W-:Y:S02]  /*6680*/  SEL R0, RZ, 0x1, P0 ;  /* 0x00000001ff007807 */ /* 0x002fe40000000000 */
[----:B------:R-:W-:Y:S02]  /*6690*/  SEL R141, R141, RZ, P0 ;  /* 0x000000ff8d8d7207 */ /* 0x000fe40000000000 */
[----:B------:R-:W-:Y:S02]  /*66a0*/  LOP3.LUT R144, R144, R0, RZ, 0x3c, !PT ;  /* 0x0000000090907212 */ /* 0x000fe400078e3cff */
.L_x_116:
[----:B------:R-:W-:Y:S05]  /*66b0*/  BSYNC B1 ;  /* 0x0000000000017941 */ /* 0x000fea0003800000 */
.L_x_115:
[C---:B------:R-:W-:Y:S01]  /*66c0*/  LOP3.LUT P1, RZ, R68.reuse, R136, RZ, 0xfc, !PT ;  /* 0x0000008844ff7212 */ /* 0x040fe2000782fcff */
[----:B------:R-:W-:Y:S01]  /*66d0*/  IMAD.SHL.U32 R66, R68, 0x20, RZ ;  /* 0x0000002044427824 */ /* 0x000fe200078e00ff */
[----:B------:R-:W-:Y:S01]  /*66e0*/  LEA R112, R69, UR41, 0x3 ;  /* 0x0000002945707c11 */ /* 0x000fe2000f8e18ff */
[----:B------:R-:W-:Y:S02]  /*66f0*/  BSSY B0, `(.L_x_120) ;  /* 0x0000009000007945 */ /* 0x000fe40003800000 */
[----:B------:R-:W-:Y:S05]  /*6700*/  IMAD.IADD R2, R67, 0x1, R66 ;  /* 0x0000000143027824 */ /* 0x000fea00078e0242 */
[----:B------:R-:W-:Y:S04]  /*6710*/  SHF.R.U32.HI R0, RZ, 0x15, R2 ;  /* 0x00000015ff007819 */ /* 0x000fe80000011602 */
[----:B------:R-:W-:Y:S01]  /*6720*/  LOP3.LUT P0, RZ, R0, 0x3, R156, 0x48, !PT ;  /* 0x0000000300ff7812 */ /* 0x000fe2000780489c */
[----:B------:R-:W-:Y:S01]  /*6730*/  @!UPT UIADD3 URZ, UPT, UPT, URZ, URZ, URZ ;  /* 0x000000fffffff290 */ /* 0x000fe2000fffe0ff */
[----:B------:R-:W-:Y:S11]  /*6740*/  @P1 BRA `(.L_x_121) ;  /* 0x00000000000c1947 */ /* 0x000ff60003800000 */
[----:B------:R-:W-:Y:S04]  /*6750*/  SHF.L.U32 R0, R150, 0x1f, RZ ;  /* 0x0000001f96007819 */ /* 0x000fe800000006ff */
[----:B------:R-:W1:Y:S02]  /*6760*/  SYNCS.PHASECHK.TRANS64.TRYWAIT P1, [R112+URZ+0xf0], R0 ;  /* 0x0000f000700075a7 */ /* 0x000e6400080211ff */
[----:B-1----:R-:W-:Y:S05]  /*6770*/  @!P1 BRA `(.L_x_122) ;  /* 0x0000004c00dc9947 */ /* 0x002fea0003800000 */
.L_x_121:
[----:B------:R-:W-:Y:S05]  /*6780*/  BSYNC B0 ;  /* 0x0000000000007941 */ /* 0x000fea0003800000 */
.L_x_120:
[----:B------:R-:W-:Y:S05]  /*6790*/  @!P0 BRA `(.L_x_123) ;  /* 0x0000000000408947 */ /* 0x000fea0003800000 */
[----:B------:R-:W2:Y:S01]  /*67a0*/  LDCU.64 UR8, c[0x4][0x70] ;  /* 0x01000e00ff0877ac */ /* 0x000ea20008000a00 */
[----:B------:R-:W-:Y:S01]  /*67b0*/  MOV R15, 0x0 ;  /* 0x00000000000f7802 */ /* 0x000fe20000000f00 */
[----:B------:R-:W-:Y:S02]  /*67c0*/  HFMA2 R12, -RZ, RZ, 0, 5.9604644775390625e-08 ;  /* 0x00000001ff0c7431 */ /* 0x000fe400000001ff */
[----:B------:R-:W-:Y:S02]  /*67d0*/  IMAD.MOV.U32 R8, RZ, RZ, 0x192 ;  /* 0x00000192ff087424 */ /* 0x000fe400078e00ff */
[----:B------:R-:W-:Y:S01]  /*67e0*/  IMAD.MOV.U32 R13, RZ, RZ, RZ ;  /* 0x000000ffff0d7224 */ /* 0x000fe200078e00ff */
[----:B------:R-:W1:Y:S01]  /*67f0*/  LDCU.64 UR6, c[0x4][0x78] ;  /* 0x01000f00ff0677ac */ /* 0x000e620008000a00 */
[----:B------:R-:W3:Y:S01]  /*6800*/  LDC.64 R14, c[0x4][R15] ;  /* 0x010000000f0e7b82 */ /* 0x000ee20000000a00 */
[----:B------:R-:W5:Y:S01]  /*6810*/  LDCU.64 UR4, c[0x4][0x10] ;  /* 0x01000200ff0477ac */ /* 0x000f620008000a00 */
[----:B--2---:R-:W-:Y:S01]  /*6820*/  MOV R5, UR9 ;  /* 0x0000000900057c02 */ /* 0x004fe20008000f00 */
[----:B------:R-:W-:Y:S01]  /*6830*/  IMAD.U32 R4, RZ, RZ, UR8 ;  /* 0x00000008ff047e24 */ /* 0x000fe2000f8e00ff */
[----:B-1----:R-:W-:Y:S01]  /*6840*/  MOV R7, UR7 ;  /* 0x0000000700077c02 */ /* 0x002fe20008000f00 */
[----:B------:R-:W-:Y:S01]  /*6850*/  IMAD.U32 R6, RZ, RZ, UR6 ;  /* 0x00000006ff067e24 */ /* 0x000fe2000f8e00ff */
[----:B-----5:R-:W-:Y:S01]  /*6860*/  MOV R11, UR5 ;  /* 0x00000005000b7c02 */ /* 0x020fe20008000f00 */
[----:B------:R-:W-:Y:S02]  /*6870*/  IMAD.U32 R10, RZ, RZ, UR4 ;  /* 0x00000004ff0a7e24 */ /* 0x000fe4000f8e00ff */
[----:B------:R-:W-:Y:S07]  /*6880*/  LEPC R20, `(.L_x_123) ;  /* 0x000000001014794e */ /* 0x000fee0000000000 */
[----:B---34-:R-:W-:Y:S05]  /*6890*/  CALL.ABS.NOINC R14 ;  /* 0x000000000e007343 */ /* 0x018fea0003c00000 */
.L_x_123:
[----:B------:R-:W-:Y:S05]  /*68a0*/  WARPSYNC.ALL ;  /* 0x0000000000007948 */ /* 0x000fea0003800000 */
[----:B------:R-:W-:Y:S01]  /*68b0*/  R2UR UR4, R2 ;  /* 0x00000000020472ca */ /* 0x000fe200000e0000 */
[----:B------:R-:W-:Y:S01]  /*68c0*/  HFMA2 R53, -RZ, RZ, 3.7421875, 0 ;  /* 0x437c0000ff357431 */ /* 0x000fe200000001ff */
[C---:B---3--:R-:W-:Y:S01]  /*68d0*/  SHF.L.U32 R36, R116.reuse, 0x10, RZ ;  /* 0x0000001074247819 */ /* 0x048fe200000006ff */
[----:B------:R-:W-:Y:S01]  /*68e0*/  BSSY.RECONVERGENT B1, `(.L_x_124) ;  /* 0x0000179000017945 */ /* 0x000fe20003800200 */
[----:B------:R-:W-:Y:S02]  /*68f0*/  LOP3.LUT R37, R116, 0xffff0000, RZ, 0xc0, !PT ;  /* 0xffff000074257812 */ /* 0x000fe400078ec0ff */
[----:B------:R-:W-:Y:S02]  /*6900*/  SHF.L.U32 R38, R117, 0x10, RZ ;  /* 0x0000001075267819 */ /* 0x000fe400000006ff */
[----:B------:R-:W-:Y:S02]  /*6910*/  MOV R87, 0x3bbb989d ;  /* 0x3bbb989d00577802 */ /* 0x000fe40000000f00 */
[----:B------:R-:W-:Y:S03]  /*6920*/  ISETP.NE.AND P1, PT, R68, 0x3, PT ;  /* 0x000000034400780c */ /* 0x000fe60003f25270 */
[----:B--2---:R-:W1:Y:S10]  /*6930*/  LDTM.x32 R4, tmem[UR4] ;  /* 0x00000004000479ee */ /* 0x004e7400082c0000 */
[----:B------:R-:W-:Y:S01]  /*6940*/  @!P1 NOP ;  /* 0x0000000000009918 */ /* 0x000fe20000000000 */
[C---:B-1----:R-:W-:Y:S01]  /*6950*/  FMUL R0, R71.reuse, R4 ;  /* 0x0000000447007220 */ /* 0x042fe20000400000 */
[C---:B------:R-:W-:Y:S01]  /*6960*/  FMUL R4, R71.reuse, R8 ;  /* 0x0000000847047220 */ /* 0x040fe20000400000 */
        /* <DEDUP_REMOVED lines=15> */
[----:B------:R-:W-:Y:S01]  /*6a60*/  FMUL R14, R71, R18 ;  /* 0x00000012470e7220 */ /* 0x000fe20000400000 */
[----:B------:R-:W-:Y:S01]  /*6a70*/  LOP3.LUT R32, R117, 0xffff0000, RZ, 0xc0, !PT ;  /* 0xffff000075207812 */ /* 0x000fe200078ec0ff */
[C---:B------:R-:W-:Y:S01]  /*6a80*/  FMUL R25, R71.reuse, R29 ;  /* 0x0000001d47197220 */ /* 0x040fe20000400000 */
[C---:B------:R-:W-:Y:S01]  /*6a90*/  FMUL R7, R71.reuse, R7 ;  /* 0x0000000747077220 */ /* 0x040fe20000400000 */
[C---:B------:R-:W-:Y:S01]  /*6aa0*/  FMUL R29, R71.reuse, R33 ;  /* 0x00000021471d7220 */ /* 0x040fe20000400000 */
[----:B------:R-:W-:Y:S01]  /*6ab0*/  FMUL R18, R71, R22 ;  /* 0x0000001647127220 */ /* 0x000fe20000400000 */
[----:B------:R-:W-:Y:S01]  /*6ac0*/  FFMA R0, R91, R36, R0 ;  /* 0x000000245b007223 */ /* 0x000fe20000000000 */
[C---:B------:R-:W-:Y:S01]  /*6ad0*/  SHF.L.U32 R33, R118.reuse, 0x10, RZ ;  /* 0x0000001076217819 */ /* 0x040fe200000006ff */
[C---:B------:R-:W-:Y:S01]  /*6ae0*/  FMUL R22, R71.reuse, R26 ;  /* 0x0000001a47167220 */ /* 0x040fe20000400000 */
[----:B------:R-:W-:Y:S01]  /*6af0*/  FMUL R26, R71, R30 ;  /* 0x0000001e471a7220 */ /* 0x000fe20000400000 */
[----:B------:R-:W-:Y:S01]  /*6b00*/  FFMA R2, R91, R37, R2 ;  /* 0x000000255b027223 */ /* 0x000fe20000000002 */
[----:B------:R-:W-:Y:S01]  /*6b10*/  FMUL R30, R71, R34 ;  /* 0x00000022471e7220 */ /* 0x000fe20000400000 */
[C---:B------:R-:W-:Y:S01]  /*6b20*/  FFMA R3, R91.reuse, R38, R3 ;  /* 0x000000265b037223 */ /* 0x040fe20000000003 */
[----:B------:R-:W-:Y:S01]  /*6b30*/  LOP3.LUT R34, R118, 0xffff0000, RZ, 0xc0, !PT ;  /* 0xffff000076227812 */ /* 0x000fe200078ec0ff */
[----:B------:R-:W-:Y:S01]  /*6b40*/  FFMA R7, R91, R32, R7 ;  /* 0x000000205b077223 */ /* 0x000fe20000000007 */
[----:B------:R-:W-:Y:S01]  /*6b50*/  SHF.L.U32 R32, R119, 0x10, RZ ;  /* 0x0000001077207819 */ /* 0x000fe200000006ff */
[----:B------:R-:W-:Y:S01]  /*6b60*/  FFMA R4, R91, R33, R4 ;  /* 0x000000215b047223 */ /* 0x000fe20000000004 */
[----:B------:R-:W-:Y:S01]  /*6b70*/  LOP3.LUT R36, R119, 0xffff0000, RZ, 0xc0, !PT ;  /* 0xffff000077247812 */ /* 0x000fe200078ec0ff */
[----:B------:R-:W-:Y:S01]  /*6b80*/  FMUL R11, R71, R11 ;  /* 0x0000000b470b7220 */ /* 0x000fe20000400000 */
[C---:B------:R-:W-:Y:S01]  /*6b90*/  SHF.L.U32 R33, R120.reuse, 0x10, RZ ;  /* 0x0000001078217819 */ /* 0x040fe200000006ff */
[C---:B------:R-:W-:Y:S01]  /*6ba0*/  FFMA R5, R91.reuse, R34, R5 ;  /* 0x000000225b057223 */ /* 0x040fe20000000005 */
[C---:B------:R-:W-:Y:S01]  /*6bb0*/  FFMA R6, R91.reuse, R32, R6 ;  /* 0x000000205b067223 */ /* 0x040fe20000000006 */
[C---:B------:R-:W-:Y:S01]  /*6bc0*/  FFMA R11, R91.reuse, R36, R11 ;  /* 0x000000245b0b7223 */ /* 0x040fe2000000000b */
[----:B------:R-:W-:Y:S01]  /*6bd0*/  LOP3.LUT R32, R120, 0xffff0000, RZ, 0xc0, !PT ;  /* 0xffff000078207812 */ /* 0x000fe200078ec0ff */
[----:B------:R-:W-:Y:S01]  /*6be0*/  FFMA R8, R91, R33, R8 ;  /* 0x000000215b087223 */ /* 0x000fe20000000008 */
[----:B------:R-:W-:Y:S01]  /*6bf0*/  SHF.L.U32 R34, R121, 0x10, RZ ;  /* 0x0000001079227819 */ /* 0x000fe200000006ff */
[----:B------:R-:W-:Y:S01]  /*6c00*/  FMUL R15, R71, R15 ;  /* 0x0000000f470f7220 */ /* 0x000fe20000400000 */
[----:B------:R-:W-:Y:S01]  /*6c10*/  LOP3.LUT R33, R121, 0xffff0000, RZ, 0xc0, !PT ;  /* 0xffff000079217812 */ /* 0x000fe200078ec0ff */
[C---:B------:R-:W-:Y:S01]  /*6c20*/  FFMA R9, R91.reuse, R32, R9 ;  /* 0x000000205b097223 */ /* 0x040fe20000000009 */
[C---:B------:R-:W-:Y:S01]  /*6c30*/  SHF.L.U32 R36, R122.reuse, 0x10, RZ ;  /* 0x000000107a247819 */ /* 0x040fe200000006ff */
[C---:B------:R-:W-:Y:S01]  /*6c40*/  FFMA R10, R91.reuse, R34, R10 ;  /* 0x000000225b0a7223 */ /* 0x040fe2000000000a */
[----:B------:R-:W-:Y:S01]  /*6c50*/  LOP3.LUT R32, R122, 0xffff0000, RZ, 0xc0, !PT ;  /* 0xffff00007a207812 */ /* 0x000fe200078ec0ff */
[----:B------:R-:W-:Y:S01]  /*6c60*/  FFMA R15, R91, R33, R15 ;  /* 0x000000215b0f7223 */ /* 0x000fe2000000000f */
[----:B------:R-:W-:Y:S01]  /*6c70*/  SHF.L.U32 R33, R123, 0x10, RZ ;  /* 0x000000107b217819 */ /* 0x000fe200000006ff */
[----:B------:R-:W-:Y:S01]  /*6c80*/  FFMA R12, R91, R36, R12 ;  /* 0x000000245b0c7223 */ /* 0x000fe2000000000c */
[----:B------:R-:W-:Y:S01]  /*6c90*/  LOP3.LUT R34, R123, 0xffff0000, RZ, 0xc0, !PT ;  /* 0xffff00007b227812 */ /* 0x000fe200078ec0ff */
[----:B------:R-:W-:Y:S01]  /*6ca0*/  FFMA R13, R91, R32, R13 ;  /* 0x000000205b0d7223 */ /* 0x000fe2000000000d */
[C---:B----4-:R-:W-:Y:S01]  /*6cb0*/  SHF.L.U32 R32, R124.reuse, 0x10, RZ ;  /* 0x000000107c207819 */ /* 0x050fe200000006ff */
[----:B------:R-:W-:Y:S01]  /*6cc0*/  FMUL R19, R71, R19 ;  /* 0x0000001347137220 */ /* 0x000fe20000400000 */
[----:B------:R-:W-:Y:S01]  /*6cd0*/  LOP3.LUT R36, R124, 0xffff0000, RZ, 0xc0, !PT ;  /* 0xffff00007c247812 */ /* 0x000fe200078ec0ff */
[----:B------:R-:W-:Y:S01]  /*6ce0*/  FFMA R14, R91, R33, R14 ;  /* 0x000000215b0e7223 */ /* 0x000fe2000000000e */
[----:B------:R-:W-:Y:S01]  /*6cf0*/  SHF.L.U32 R33, R125, 0x10, RZ ;  /* 0x000000107d217819 */ /* 0x000fe200000006ff */
[C---:B------:R-:W-:Y:S01]  /*6d00*/  FFMA R19, R91.reuse, R34, R19 ;  /* 0x000000225b137223 */ /* 0x040fe20000000013 */
[C---:B------:R-:W-:Y:S01]  /*6d10*/  FFMA R16, R91.reuse, R32, R16 ;  /* 0x000000205b107223 */ /* 0x040fe20000000010 */
[----:B------:R-:W-:Y:S01]  /*6d20*/  FFMA R17, R91, R36, R17 ;  /* 0x000000245b117223 */ /* 0x000fe20000000011 */
[----:B------:R-:W-:Y:S01]  /*6d30*/  LOP3.LUT R32, R125, 0xffff0000, RZ, 0xc0, !PT ;  /* 0xffff00007d207812 */ /* 0x000fe200078ec0ff */
[----:B------:R-:W-:Y:S01]  /*6d40*/  FFMA R18, R91, R33, R18 ;  /* 0x000000215b127223 */ /* 0x000fe20000000012 */
[C---:B------:R-:W-:Y:S01]  /*6d50*/  SHF.L.U32 R34, R126.reuse, 0x10, RZ ;  /* 0x000000107e227819 */ /* 0x040fe200000006ff */
[C---:B------:R-:W-:Y:S01]  /*6d60*/  FMUL R23, R71.reuse, R23 ;  /* 0x0000001747177220 */ /* 0x040fe20000400000 */
[----:B------:R-:W-:Y:S01]  /*6d70*/  LOP3.LUT R33, R126, 0xffff0000, RZ, 0xc0, !PT ;  /* 0xffff00007e217812 */ /* 0x000fe200078ec0ff */
[----:B------:R-:W-:Y:S01]  /*6d80*/  FMUL R27, R71, R27 ;  /* 0x0000001b471b7220 */ /* 0x000fe20000400000 */
[----:B------:R-:W-:Y:S01]  /*6d90*/  SHF.L.U32 R36, R127, 0x10, RZ ;  /* 0x000000107f247819 */ /* 0x000fe200000006ff */
[C---:B------:R-:W-:Y:S01]  /*6da0*/  FFMA R23, R91.reuse, R32, R23 ;  /* 0x000000205b177223 */ /* 0x040fe20000000017 */
[----:B------:R-:W-:Y:S01]  /*6db0*/  FFMA R20, R91, R34, R20 ;  /* 0x000000225b147223 */ /* 0x000fe20000000014 */
        /* <DEDUP_REMOVED lines=19> */
[C---:B------:R-:W-:Y:S02]  /*6ef0*/  FFMA R29, R91.reuse, R32, R29 ;  /* 0x000000205b1d7223 */ /* 0x040fe4000000001d */
[C---:B------:R-:W-:Y:S02]  /*6f00*/  FFMA R30, R91.reuse, R34, R30 ;  /* 0x000000225b1e7223 */ /* 0x040fe4000000001e */
[----:B------:R-:W-:Y:S01]  /*6f10*/  FFMA R35, R91, R33, R35 ;  /* 0x000000215b237223 */ /* 0x000fe20000000023 */
[----:B------:R-:W-:Y:S04]  /*6f20*/  FFMA.SAT R32, R0, -R87, 0.5 ;  /* 0x3f00000000207423 */ /* 0x000fe80000002857 */
[----:B------:R-:W-:Y:S04]  /*6f30*/  FFMA.RM R54, R32, R53, 12582913 ;  /* 0x4b40000120367423 */ /* 0x000fe80000004035 */
[----:B------:R-:W-:Y:S04]  /*6f40*/  FADD R32, R54, -12583039 ;  /* 0xcb40007f36207421 */ /* 0x000fe80000000000 */
[C---:B------:R-:W-:Y:S04]  /*6f50*/  FFMA R32, R0.reuse, -1.4426950216293334961, -R32 ;  /* 0xbfb8aa3b00207823 */ /* 0x040fe80000000820 */
[----:B------:R-:W-:Y:S01]  /*6f60*/  FFMA R32, R0, -1.925963033500011079e-08, R32 ;  /* 0xb2a5706000207823 */ /* 0x000fe20000000020 */
[C---:B------:R-:W-:Y:S03]  /*6f70*/  FFMA.SAT R33, R2.reuse, -R87, 0.5 ;  /* 0x3f00000002217423 */ /* 0x040fe60000002857 */
[----:B------:R-:W1:Y:S01]  /*6f80*/  MUFU.EX2 R88, R32 ;  /* 0x0000002000587308 */ /* 0x000e620000000800 */
[----:B------:R-:W-:Y:S04]  /*6f90*/  FFMA.RM R55, R33, R53, 12582913 ;  /* 0x4b40000121377423 */ /* 0x000fe80000004035 */
[----:B------:R-:W-:Y:S04]  /*6fa0*/  FADD R33, R55, -12583039 ;  /* 0xcb40007f37217421 */ /* 0x000fe80000000000 */
[C---:B------:R-:W-:Y:S04]  /*6fb0*/  FFMA R33, R2.reuse, -1.4426950216293334961, -R33 ;  /* 0xbfb8aa3b02217823 */ /* 0x040fe80000000821 */
[----:B------:R-:W-:Y:S01]  /*6fc0*/  FFMA R33, R2, -1.925963033500011079e-08, R33 ;  /* 0xb2a5706002217823 */ /* 0x000fe20000000021 */
[C---:B------:R-:W-:Y:S03]  /*6fd0*/  FFMA.SAT R34, R3.reuse, -R87, 0.5 ;  /* 0x3f00000003227423 */ /* 0x040fe60000002857 */
[----:B------:R-:W2:Y:S01]  /*6fe0*/  MUFU.EX2 R90, R33 ;  /* 0x00000021005a7308 */ /* 0x000ea20000000800 */
[----:B------:R-:W-:Y:S04]  /*6ff0*/  FFMA.RM R56, R34, R53, 12582913 ;  /* 0x4b40000122387423 */ /* 0x000fe80000004035 */
[----:B------:R-:W-:Y:S04]  /*7000*/  FADD R34, R56, -12583039 ;  /* 0xcb40007f38227421 */ /* 0x000fe80000000000 */
[C---:B------:R-:W-:Y:S04]  /*7010*/  FFMA R34, R3.reuse, -1.4426950216293334961, -R34 ;  /* 0xbfb8aa3b03227823 */ /* 0x040fe80000000822 */
[----:B------:R-:W-:Y:S01]  /*7020*/  FFMA R34, R3, -1.925963033500011079e-08, R34 ;  /* 0xb2a5706003227823 */ /* 0x000fe20000000022 */
[----:B------:R-:W-:Y:S03]  /*7030*/  FFMA.SAT R36, R7, -R87, 0.5 ;  /* 0x3f00000007247423 */ /* 0x000fe60000002857 */
[----:B------:R-:W3:Y:S01]  /*7040*/  MUFU.EX2 R89, R34 ;  /* 0x0000002200597308 */ /* 0x000ee20000000800 */
[----:B------:R-:W-:Y:S04]  /*7050*/  FFMA.RM R57, R36, R53, 12582913 ;  /* 0x4b40000124397423 */ /* 0x000fe80000004035 */
[----:B------:R-:W-:Y:S04]  /*7060*/  FADD R36, R57, -12583039 ;  /* 0xcb40007f39247421 */ /* 0x000fe80000000000 */
[C---:B------:R-:W-:Y:S04]  /*7070*/  FFMA R36, R7.reuse, -1.4426950216293334961, -R36 ;  /* 0xbfb8aa3b07247823 */ /* 0x040fe80000000824 */
[----:B------:R-:W-:Y:S01]  /*7080*/  FFMA R36, R7, -1.925963033500011079e-08, R36 ;  /* 0xb2a5706007247823 */ /* 0x000fe20000000024 */
[----:B------:R-:W-:Y:S03]  /*7090*/  FFMA.SAT R37, R4, -R87, 0.5 ;  /* 0x3f00000004257423 */ /* 0x000fe60000002857 */
[----:B------:R-:W4:Y:S01]  /*70a0*/  MUFU.EX2 R92, R36 ;  /* 0x00000024005c7308 */ /* 0x000f220000000800 */
[----:B------:R-:W-:Y:S04]  /*70b0*/  FFMA.RM R58, R37, R53, 12582913 ;  /* 0x4b400001253a7423 */ /* 0x000fe80000004035 */
[----:B------:R-:W-:Y:S04]  /*70c0*/  FADD R37, R58, -12583039 ;  /* 0xcb40007f3a257421 */ /* 0x000fe80000000000 */
[C---:B------:R-:W-:Y:S04]  /*70d0*/  FFMA R37, R4.reuse, -1.4426950216293334961, -R37 ;  /* 0xbfb8aa3b04257823 */ /* 0x040fe80000000825 */
[----:B------:R-:W-:Y:S01]  /*70e0*/  FFMA R37, R4, -1.925963033500011079e-08, R37 ;  /* 0xb2a5706004257823 */ /* 0x000fe20000000025 */
[----:B------:R-:W-:Y:S03]  /*70f0*/  FFMA.SAT R38, R5, -R87, 0.5 ;  /* 0x3f00000005267423 */ /* 0x000fe60000002857 */
[----:B------:R-:W5:Y:S01]  /*7100*/  MUFU.EX2 R93, R37 ;  /* 0x00000025005d7308 */ /* 0x000f620000000800 */
        /* <DEDUP_REMOVED lines=34> */
[C---:B------:R-:W-:Y:S03]  /*7330*/  FFMA.SAT R44, R15.reuse, -R87, 0.5 ;  /* 0x3f0000000f2c7423 */ /* 0x040fe60000002857 */
        /* <DEDUP_REMOVED lines=36> */
[----:B------:R1:W5:Y:S01]  /*7580*/  MUFU.EX2 R105, R49 ;  /* 0x0000003100697308 */ /* 0x0003620000000800 */
[----:B------:R-:W-:Y:S04]  /*7590*/  FFMA.RM R78, R50, R53, 12582913 ;  /* 0x4b400001324e7423 */ /* 0x000fe80000004035 */
[----:B------:R-:W-:Y:S04]  /*75a0*/  FADD R50, R78, -12583039 ;  /* 0xcb40007f4e327421 */ /* 0x000fe80000000000 */
[C---:B------:R-:W-:Y:S04]  /*75b0*/  FFMA R50, R17.reuse, -1.4426950216293334961, -R50 ;  /* 0xbfb8aa3b11327823 */ /* 0x040fe80000000832 */
[----:B------:R-:W-:Y:S01]  /*75c0*/  FFMA R50, R17, -1.925963033500011079e-08, R50 ;  /* 0xb2a5706011327823 */ /* 0x000fe20000000032 */
[C---:B------:R-:W-:Y:S03]  /*75d0*/  FFMA.SAT R51, R18.reuse, -R87, 0.5 ;  /* 0x3f00000012337423 */ /* 0x040fe60000002857 */
[----:B------:R2:W5:Y:S01]  /*75e0*/  MUFU.EX2 R106, R50 ;  /* 0x00000032006a7308 */ /* 0x0005620000000800 */
[----:B------:R-:W-:Y:S01]  /*75f0*/  FFMA.RM R79, R51, R53, 12582913 ;  /* 0x4b400001334f7423 */ /* 0x000fe20000004035 */
[----:B-1----:R-:W-:Y:S03]  /*7600*/  @!P1 IADD3 R49, PT, PT, R69, 0x1, RZ ;  /* 0x0000000145319810 */ /* 0x002fe60007ffe0ff */
[----:B------:R-:W-:Y:S01]  /*7610*/  FADD R51, R79, -12583039 ;  /* 0xcb40007f4f337421 */ /* 0x000fe20000000000 */
[C---:B------:R-:W-:Y:S03]  /*7620*/  @!P1 ISETP.NE.AND P0, PT, R49.reuse, 0x4, PT ;  /* 0x000000043100980c */ /* 0x040fe60003f05270 */
[C---:B------:R-:W-:Y:S01]  /*7630*/  FFMA R51, R18.reuse, -1.4426950216293334961, -R51 ;  /* 0xbfb8aa3b12337823 */ /* 0x040fe20000000833 */
[----:B------:R-:W-:Y:S02]  /*7640*/  @!P1 SEL R69, R49, RZ, P0 ;  /* 0x000000ff31459207 */ /* 0x000fe40000000000 */
[----:B------:R-:W-:Y:S01]  /*7650*/  @!P1 SEL R49, RZ, 0x1, P0 ;  /* 0x00000001ff319807 */ /* 0x000fe20000000000 */
[----:B------:R-:W-:Y:S01]  /*7660*/  FFMA R51, R18, -1.925963033500011079e-08, R51 ;  /* 0xb2a5706012337823 */ /* 0x000fe20000000033 */
[----:B------:R-:W-:Y:S02]  /*7670*/  FFMA.SAT R52, R23, -R87, 0.5 ;  /* 0x3f00000017347423 */ /* 0x000fe40000002857 */
[----:B------:R-:W-:Y:S01]  /*7680*/  @!P1 LOP3.LUT R150, R150, R49, RZ, 0x3c, !PT ;  /* 0x0000003196969212 */ /* 0x000fe200078e3cff */
[----:B------:R1:W5:Y:S01]  /*7690*/  MUFU.EX2 R107, R51 ;  /* 0x00000033006b7308 */ /* 0x0003620000000800 */
[----:B------:R-:W-:Y:S01]  /*76a0*/  FFMA.RM R80, R52, R53, 12582913 ;  /* 0x4b40000134507423 */ /* 0x000fe20000004035 */
[----:B--2---:R-:W-:Y:S02]  /*76b0*/  @!P1 IADD3 R50, PT, PT, R112, 0x110, RZ ;  /* 0x0000011070329810 */ /* 0x004fe40007ffe0ff */
[----:B------:R-:W-:Y:S01]  /*76c0*/  SHF.L.U32 R49, R57, 0x17, RZ ;  /* 0x0000001739317819 */ /* 0x000fe200000006ff */
[----:B------:R-:W-:Y:S01]  /*76d0*/  FADD R52, R80, -12583039 ;  /* 0xcb40007f50347421 */ /* 0x000fe20000000000 */
[----:B------:R-:W-:Y:S03]  /*76e0*/  @!P1 LOP3.LUT R50, R50, 0xfefffff8, RZ, 0xc0, !PT ;  /* 0xfefffff832329812 */ /* 0x000fe600078ec0ff */
[C---:B------:R-:W-:Y:S01]  /*76f0*/  FFMA R52, R23.reuse, -1.4426950216293334961, -R52 ;  /* 0xbfb8aa3b17347823 */ /* 0x040fe20000000834 */
[----:B------:R2:W-:Y:S03]  /*7700*/  @!P1 SYNCS.ARRIVE.TRANS64.RED.A1T0 RZ, [R50+URZ], RZ ;  /* 0x000000ff32ff99a7 */ /* 0x0005e600081004ff */
[----:B------:R-:W-:Y:S01]  /*7710*/  FFMA R52, R23, -1.925963033500011079e-08, R52 ;  /* 0xb2a5706017347823 */ /* 0x000fe20000000034 */
[C---:B------:R-:W-:Y:S03]  /*7720*/  FFMA.SAT R81, R20.reuse, -R87, 0.5 ;  /* 0x3f00000014517423 */ /* 0x040fe60000002857 */
[----:B------:R-:W2:Y:S01]  /*7730*/  MUFU.EX2 R108, R52 ;  /* 0x00000034006c7308 */ /* 0x000ea20000000800 */
[----:B------:R-:W-:Y:S01]  /*7740*/  FFMA.RM R81, R81, R53, 12582913 ;  /* 0x4b40000151517423 */ /* 0x000fe20000004035 */
[----:B-1----:R-:W-:Y:S03]  /*7750*/  SHF.L.U32 R51, R61, 0x17, RZ ;  /* 0x000000173d337819 */ /* 0x002fe600000006ff */
[----:B------:R-:W-:Y:S04]  /*7760*/  FADD R32, R81, -12583039 ;  /* 0xcb40007f51207421 */ /* 0x000fe80000000000 */
[C---:B------:R-:W-:Y:S04]  /*7770*/  FFMA R32, R20.reuse, -1.4426950216293334961, -R32 ;  /* 0xbfb8aa3b14207823 */ /* 0x040fe80000000820 */
[----:B------:R-:W-:Y:S01]  /*7780*/  FFMA R32, R20, -1.925963033500011079e-08, R32 ;  /* 0xb2a5706014207823 */ /* 0x000fe20000000020 */
[----:B------:R-:W-:Y:S03]  /*7790*/  FFMA.SAT R33, R21, -R87, 0.5 ;  /* 0x3f00000015217423 */ /* 0x000fe60000002857 */
[----:B------:R-:W1:Y:S01]  /*77a0*/  MUFU.EX2 R109, R32 ;  /* 0x00000020006d7308 */ /* 0x000e620000000800 */
[----:B------:R-:W-:Y:S04]  /*77b0*/  FFMA.RM R82, R33, R53, 12582913 ;  /* 0x4b40000121527423 */ /* 0x000fe80000004035 */
        /* <DEDUP_REMOVED lines=9> */
[C---:B------:R-:W-:Y:S03]  /*7850*/  FFMA.SAT R36, R27.reuse, -R87, 0.5 ;  /* 0x3f0000001b247423 */ /* 0x040fe60000002857 */
[----:B------:R3:W1:Y:S01]  /*7860*/  MUFU.EX2 R111, R34 ;  /* 0x00000022006f7308 */ /* 0x0006620000000800 */
[----:B------:R-:W-:Y:S04]  /*7870*/  FFMA.RM R84, R36, R53, 12582913 ;  /* 0x4b40000124547423 */ /* 0x000fe80000004035 */
[----:B------:R-:W-:Y:S04]  /*7880*/  FADD R36, R84, -12583039 ;  /* 0xcb40007f54247421 */ /* 0x000fe80000000000 */
[C---:B------:R-:W-:Y:S04]  /*7890*/  FFMA R36, R27.reuse, -1.4426950216293334961, -R36 ;  /* 0xbfb8aa3b1b247823 */ /* 0x040fe80000000824 */
[----:B------:R-:W-:Y:S01]  /*78a0*/  FFMA R36, R27, -1.925963033500011079e-08, R36 ;  /* 0xb2a570601b247823 */ /* 0x000fe20000000024 */
[----:B------:R-:W-:Y:S03]  /*78b0*/  FFMA.SAT R37, R24, -R87, 0.5 ;  /* 0x3f00000018257423 */ /* 0x000fe60000002857 */
[----:B------:R4:W1:Y:S01]  /*78c0*/  MUFU.EX2 R112, R36 ;  /* 0x0000002400707308 */ /* 0x0008620000000800 */
[----:B------:R-:W-:Y:S01]  /*78d0*/  FFMA.RM R85, R37, R53, 12582913 ;  /* 0x4b40000125557423 */ /* 0x000fe20000004035 */
[----:B---3--:R-:W-:Y:S03]  /*78e0*/  SHF.L.U32 R34, R54, 0x17, RZ ;  /* 0x0000001736227819 */ /* 0x008fe600000006ff */
[----:B------:R-:W-:Y:S04]  /*78f0*/  FADD R37, R85, -12583039 ;  /* 0xcb40007f55257421 */ /* 0x000fe80000000000 */
[C---:B------:R-:W-:Y:S04]  /*7900*/  FFMA R37, R24.reuse, -1.4426950216293334961, -R37 ;  /* 0xbfb8aa3b18257823 */ /* 0x040fe80000000825 */
[----:B------:R-:W-:Y:S01]  /*7910*/  FFMA R37, R24, -1.925963033500011079e-08, R37 ;  /* 0xb2a5706018257823 */ /* 0x000fe20000000025 */
[----:B------:R-:W-:Y:S03]  /*7920*/  FFMA.SAT R38, R25, -R87, 0.5 ;  /* 0x3f00000019267423 */ /* 0x000fe60000002857 */
[----:B------:R3:W1:Y:S01]  /*7930*/  MUFU.EX2 R113, R37 ;  /* 0x0000002500717308 */ /* 0x0006620000000800 */
[----:B------:R-:W-:Y:S01]  /*7940*/  FFMA.RM R86, R38, R53, 12582913 ;  /* 0x4b40000126567423 */ /* 0x000fe20000004035 */
[----:B----4-:R-:W-:Y:S02]  /*7950*/  SHF.L.U32 R36, R55, 0x17, RZ ;  /* 0x0000001737247819 */ /* 0x010fe400000006ff */
[----:B------:R-:W-:Y:S01]  /*7960*/  SHF.L.U32 R55, R82, 0x17, RZ ;  /* 0x0000001752377819 */ /* 0x000fe200000006ff */
[----:B------:R-:W-:Y:S04]  /*7970*/  FADD R38, R86, -12583039 ;  /* 0xcb40007f56267421 */ /* 0x000fe80000000000 */
[C---:B------:R-:W-:Y:S04]  /*7980*/  FFMA R38, R25.reuse, -1.4426950216293334961, -R38 ;  /* 0xbfb8aa3b19267823 */ /* 0x040fe80000000826 */
[----:B------:R-:W-:Y:S01]  /*7990*/  FFMA R38, R25, -1.925963033500011079e-08, R38 ;  /* 0xb2a5706019267823 */ /* 0x000fe20000000026 */
[----:B------:R-:W-:Y:S03]  /*79a0*/  FFMA.SAT R39, R26, -R87, 0.5 ;  /* 0x3f0000001a277423 */ /* 0x000fe60000002857 */
[----:B------:R4:W1:Y:S01]  /*79b0*/  MUFU.EX2 R114, R38 ;  /* 0x0000002600727308 */ /* 0x0008620000000800 */
[----:B------:R-:W-:Y:S01]  /*79c0*/  FFMA.RM R43, R39, R53, 12582913 ;  /* 0x4b400001272b7423 */ /* 0x000fe20000004035 */
[----:B---3--:R-:W-:Y:S03]  /*79d0*/  SHF.L.U32 R37, R56, 0x17, RZ ;  /* 0x0000001738257819 */ /* 0x008fe600000006ff */
[C---:B------:R-:W-:Y:S01]  /*79e0*/  FADD R39, R43.reuse, -12583039 ;  /* 0xcb40007f2b277421 */ /* 0x040fe20000000000 */
[----:B------:R-:W-:Y:S03]  /*79f0*/  SHF.L.U32 R43, R43, 0x17, RZ ;  /* 0x000000172b2b7819 */ /* 0x000fe600000006ff */
[C---:B------:R-:W-:Y:S04]  /*7a00*/  FFMA R39, R26.reuse, -1.4426950216293334961, -R39 ;  /* 0xbfb8aa3b1a277823 */ /* 0x040fe80000000827 */
[----:B------:R-:W-:Y:S01]  /*7a10*/  FFMA R39, R26, -1.925963033500011079e-08, R39 ;  /* 0xb2a570601a277823 */ /* 0x000fe20000000027 */
[C---:B------:R-:W-:Y:S01]  /*7a20*/  FFMA.SAT R40, R31.reuse, -R87, 0.5 ;  /* 0x3f0000001f287423 */ /* 0x040fe20000002857 */
[----:B----4-:R-:W-:Y:S03]  /*7a30*/  SHF.L.U32 R38, R58, 0x17, RZ ;  /* 0x000000173a267819 */ /* 0x010fe600000006ff */
[----:B------:R-:W-:Y:S04]  /*7a40*/  FFMA.RM R44, R40, R53, 12582913 ;  /* 0x4b400001282c7423 */ /* 0x000fe80000004035 */
[----:B------:R-:W-:Y:S04]  /*7a50*/  FADD R40, R44, -12583039 ;  /* 0xcb40007f2c287421 */ /* 0x000fe80000000000 */
[C---:B------:R-:W-:Y:S04]  /*7a60*/  FFMA R40, R31.reuse, -1.4426950216293334961, -R40 ;  /* 0xbfb8aa3b1f287823 */ /* 0x040fe80000000828 */
[----:B------:R-:W-:Y:S01]  /*7a70*/  FFMA R40, R31, -1.925963033500011079e-08, R40 ;  /* 0xb2a570601f287823 */ /* 0x000fe20000000028 */
[C---:B------:R-:W-:Y:S04]  /*7a80*/  FFMA.SAT R41, R28.reuse, -R87, 0.5 ;  /* 0x3f0000001c297423 */ /* 0x040fe80000002857 */
        /* <DEDUP_REMOVED lines=14> */
[----:B------:R-:W-:Y:S04]  /*7b70*/  FFMA.SAT R33, R35, -R87, 0.5 ;  /* 0x3f00000023217423 */ /* 0x000fe80000002857 */
[----:B------:R-:W-:Y:S04]  /*7b80*/  FFMA.RM R48, R33, R53, 12582913 ;  /* 0x4b40000121307423 */ /* 0x000fe80000004035 */
[----:B------:R-:W-:Y:S04]  /*7b90*/  FADD R33, R48, -12583039 ;  /* 0xcb40007f30217421 */ /* 0x000fe80000000000 */
[C---:B------:R-:W-:Y:S04]  /*7ba0*/  FFMA R33, R35.reuse, -1.4426950216293334961, -R33 ;  /* 0xbfb8aa3b23217823 */ /* 0x040fe80000000821 */
[----:B------:R-:W-:Y:S01]  /*7bb0*/  FFMA R33, R35, -1.925963033500011079e-08, R33 ;  /* 0xb2a5706023217823 */ /* 0x000fe20000000021 */
[----:B------:R-:W-:Y:S01]  /*7bc0*/  FFMA R34, R88, R34, 1 ;  /* 0x3f80000058227423 */ /* 0x000fe20000000022 */
[----:B------:R-:W-:Y:S01]  /*7bd0*/  FFMA R90, R90, R36, 1 ;  /* 0x3f8000005a5a7423 */ /* 0x000fe20000000024 */
[----:B------:R-:W-:Y:S01]  /*7be0*/  FFMA R36, R89, R37, 1 ;  /* 0x3f80000059247423 */ /* 0x000fe20000000025 */
[----:B------:R-:W-:Y:S01]  /*7bf0*/  FFMA R37, R92, R49, 1 ;  /* 0x3f8000005c257423 */ /* 0x000fe20000000031 */
[----:B------:R-:W-:Y:S01]  /*7c00*/  SHF.L.U32 R49, R59, 0x17, RZ ;  /* 0x000000173b317819 */ /* 0x000fe200000006ff */
[----:B-----5:R-:W-:Y:S01]  /*7c10*/  FFMA R38, R93, R38, 1 ;  /* 0x3f8000005d267423 */ /* 0x020fe20000000026 */
[----:B--2---:R-:W-:Y:S04]  /*7c20*/  IADD3 R50, PT, PT, R34, 0x1800000, RZ ;  /* 0x0180000022327810 */ /* 0x004fe80007ffe0ff */
[----:B------:R-:W-:Y:S04]  /*7c30*/  LOP3.LUT R50, R50, 0x7f800000, RZ, 0xc0, !PT ;  /* 0x7f80000032327812 */ /* 0x000fe800078ec0ff */
[----:B------:R-:W-:Y:S02]  /*7c40*/  ISETP.GT.U32.AND P0, PT, R50, 0x1ffffff, PT ;  /* 0x01ffffff3200780c */ /* 0x000fe40003f04070 */
[----:B------:R-:W-:Y:S02]  /*7c50*/  SHF.L.U32 R50, R60, 0x17, RZ ;  /* 0x000000173c327819 */ /* 0x000fe400000006ff */
[----:B------:R2:W3:Y:S02]  /*7c60*/  MUFU.EX2 R60, R39 ;  /* 0x00000027003c7308 */ /* 0x0004e40000000800 */
[----:B--2---:R-:W-:Y:S01]  /*7c70*/  FFMA R39, R94, R49, 1 ;  /* 0x3f8000005e277423 */ /* 0x004fe20000000031 */
[----:B------:R-:W-:Y:S01]  /*7c80*/  SHF.L.U32 R49, R62, 0x17, RZ ;  /* 0x000000173e317819 */ /* 0x000fe200000006ff */
[----:B------:R-:W-:Y:S01]  /*7c90*/  FFMA R56, R95, R50, 1 ;  /* 0x3f8000005f387423 */ /* 0x000fe20000000032 */
[----:B------:R-:W-:Y:S01]  /*7ca0*/  SHF.L.U32 R50, R63, 0x17, RZ ;  /* 0x000000173f327819 */ /* 0x000fe200000006ff */
[----:B------:R-:W-:Y:S04]  /*7cb0*/  FFMA R53, R96, R51, 1 ;  /* 0x3f80000060357423 */ /* 0x000fe80000000033 */
[----:B------:R2:W4:Y:S01]  /*7cc0*/  MUFU.EX2 R63, R40 ;  /* 0x00000028003f7308 */ /* 0x0005220000000800 */
[----:B------:R-:W-:Y:S01]  /*7cd0*/  SHF.L.U32 R51, R64, 0x17, RZ ;  /* 0x0000001740337819 */ /* 0x000fe200000006ff */
[----:B------:R-:W-:Y:S01]  /*7ce0*/  FFMA R89, R97, R49, 1 ;  /* 0x3f80000061597423 */ /* 0x000fe20000000031 */
[----:B------:R-:W-:Y:S01]  /*7cf0*/  SHF.L.U32 R49, R73, 0x17, RZ ;  /* 0x0000001749317819 */ /* 0x000fe200000006ff */
[----:B------:R-:W-:Y:S01]  /*7d00*/  FFMA R88, R98, R50, 1 ;  /* 0x3f80000062587423 */ /* 0x000fe20000000032 */
[----:B------:R-:W-:Y:S01]  /*7d10*/  SHF.L.U32 R50, R74, 0x17, RZ ;  /* 0x000000174a327819 */ /* 0x000fe200000006ff */
[----:B------:R-:W-:Y:S01]  /*7d20*/  FFMA R87, R99, R51, 1 ;  /* 0x3f80000063577423 */ /* 0x000fe20000000033 */
[----:B------:R-:W-:Y:S03]  /*7d30*/  SHF.L.U32 R51, R78, 0x17, RZ ;  /* 0x000000174e337819 */ /* 0x000fe600000006ff */
[----:B------:R5:W4:Y:S10]  /*7d40*/  MUFU.EX2 R64, R41 ;  /* 0x0000002900407308 */ /* 0x000b340000000800 */
[----:B------:R1:W-:Y:S01]  /*7d50*/  MUFU.EX2 R73, R32 ;  /* 0x0000002000497308 */ /* 0x0003e20000000800 */
[----:B--2---:R-:W-:Y:S05]  /*7d60*/  SHF.L.U32 R40, R72, 0x17, RZ ;  /* 0x0000001748287819 */ /* 0x004fea00000006ff */
[----:B------:R-:W-:Y:S01]  /*7d70*/  FFMA R62, R100, R40, 1 ;  /* 0x3f800000643e7423 */ /* 0x000fe20000000028 */
[----:B------:R-:W-:Y:S03]  /*7d80*/  SHF.L.U32 R40, R75, 0x17, RZ ;  /* 0x000000174b287819 */ /* 0x000fe600000006ff */
[----:B------:R2:W4:Y:S01]  /*7d90*/  MUFU.EX2 R72, R42 ;  /* 0x0000002a00487308 */ /* 0x0005220000000800 */
[----:B-----5:R-:W-:Y:S01]  /*7da0*/  SHF.L.U32 R41, R76, 0x17, RZ ;  /* 0x000000174c297819 */ /* 0x020fe200000006ff */
[----:B------:R-:W-:Y:S01]  /*7db0*/  FFMA R52, R101, R49, 1 ;  /* 0x3f80000065347423 */ /* 0x000fe20000000031 */
[----:B------:R-:W-:Y:S01]  /*7dc0*/  FFMA R49, R102, R50, 1 ;  /* 0x3f80000066317423 */ /* 0x000fe20000000032 */
[----:B------:R-:W-:Y:S01]  /*7dd0*/  SHF.L.U32 R50, R77, 0x17, RZ ;  /* 0x000000174d327819 */ /* 0x000fe200000006ff */
[----:B------:R-:W-:Y:S01]  /*7de0*/  FFMA R77, R103, R40, 1 ;  /* 0x3f800000674d7423 */ /* 0x000fe20000000028 */
[----:B------:R-:W-:Y:S01]  /*7df0*/  SHF.L.U32 R40, R79, 0x17, RZ ;  /* 0x000000174f287819 */ /* 0x000fe200000006ff */
[----:B------:R-:W-:Y:S01]  /*7e00*/  FFMA R61, R104, R41, 1 ;  /* 0x3f800000683d7423 */ /* 0x000fe20000000029 */
[----:B------:R-:W-:Y:S01]  /*7e10*/  SHF.L.U32 R41, R80, 0x17, RZ ;  /* 0x0000001750297819 */ /* 0x000fe200000006ff */
[----:B------:R-:W-:Y:S01]  /*7e20*/  FFMA R50, R105, R50, 1 ;  /* 0x3f80000069327423 */ /* 0x000fe20000000032 */
[----:B-1----:R-:W-:Y:S01]  /*7e30*/  SHF.L.U32 R32, R83, 0x17, RZ ;  /* 0x0000001753207819 */ /* 0x002fe200000006ff */
[----:B------:R-:W-:Y:S01]  /*7e40*/  FFMA R51, R106, R51, 1 ;  /* 0x3f8000006a337423 */ /* 0x000fe20000000033 */
[----:B------:R-:W-:Y:S01]  /*7e50*/  FFMA R76, R107, R40, 1 ;  /* 0x3f8000006b4c7423 */ /* 0x000fe20000000028 */
[----:B------:R-:W-:Y:S01]  /*7e60*/  SHF.L.U32 R40, R84, 0x17, RZ ;  /* 0x0000001754287819 */ /* 0x000fe200000006ff */
[----:B------:R-:W-:Y:S01]  /*7e70*/  FFMA R57, R108, R41, 1 ;  /* 0x3f8000006c397423 */ /* 0x000fe20000000029 */
[----:B------:R-:W-:Y:S02]  /*7e80*/  SHF.L.U32 R41, R85, 0x17, RZ ;  /* 0x0000001755297819 */ /* 0x000fe400000006ff */
[----:B--2---:R-:W-:Y:S05]  /*7e90*/  SHF.L.U32 R42, R81, 0x17, RZ ;  /* 0x00000017512a7819 */ /* 0x004fea00000006ff */
[----:B------:R-:W-:Y:S01]  /*7ea0*/  FFMA R54, R109, R42, 1 ;  /* 0x3f8000006d367423 */ /* 0x000fe2000000002a */
[----:B------:R-:W-:Y:S01]  /*7eb0*/  FFMA R55, R110, R55, 1 ;  /* 0x3f8000006e377423 */ /* 0x000fe20000000037 */
[----:B------:R1:W2:Y:S01]  /*7ec0*/  MUFU.EX2 R42, R33 ;  /* 0x00000021002a7308 */ /* 0x0002a20000000800 */
[----:B------:R-:W-:Y:S01]  /*7ed0*/  FFMA R79, R111, R32, 1 ;  /* 0x3f8000006f4f7423 */ /* 0x000fe20000000020 */
[----:B------:R-:W-:Y:S01]  /*7ee0*/  SHF.L.U32 R32, R44, 0x17, RZ ;  /* 0x000000172c207819 */ /* 0x000fe200000006ff */
[----:B------:R-:W-:Y:S01]  /*7ef0*/  FFMA R75, R112, R40, 1 ;  /* 0x3f800000704b7423 */ /* 0x000fe20000000028 */
[----:B------:R-:W-:Y:S01]  /*7f00*/  SHF.L.U32 R40, R46, 0x17, RZ ;  /* 0x000000172e287819 */ /* 0x000fe200000006ff */
[----:B------:R-:W-:Y:S01]  /*7f10*/  FFMA R58, R113, R41, 1 ;  /* 0x3f800000713a7423 */ /* 0x000fe20000000029 */
[----:B------:R-:W-:Y:S02]  /*7f20*/  SHF.L.U32 R41, R47, 0x17, RZ ;  /* 0x000000172f297819 */ /* 0x000fe400000006ff */
[----:B-1----:R-:W-:Y:S05]  /*7f30*/  SHF.L.U32 R33, R86, 0x17, RZ ;  /* 0x0000001756217819 */ /* 0x002fea00000006ff */
[----:B------:R-:W-:Y:S01]  /*7f40*/  FFMA R59, R114, R33, 1 ;  /* 0x3f800000723b7423 */ /* 0x000fe20000000021 */
[----:B------:R-:W-:Y:S01]  /*7f50*/  SHF.L.U32 R33, R45, 0x17, RZ ;  /* 0x000000172d217819 */ /* 0x000fe200000006ff */
[----:B---3--:R-:W-:Y:S01]  /*7f60*/  FFMA R60, R60, R43, 1 ;  /* 0x3f8000003c3c7423 */ /* 0x008fe2000000002b */
[----:B------:R-:W-:Y:S01]  /*7f70*/  SHF.L.U32 R43, R48, 0x17, RZ ;  /* 0x00000017302b7819 */ /* 0x000fe200000006ff */
[----:B----4-:R-:W-:Y:S02]  /*7f80*/  FFMA R78, R63, R32, 1 ;  /* 0x3f8000003f4e7423 */ /* 0x010fe40000000020 */
[----:B------:R-:W-:Y:S01]  /*7f90*/  FFMA R74, R64, R33, 1 ;  /* 0x3f800000404a7423 */ /* 0x000fe20000000021 */
[----:B------:R-:W-:Y:S01]  /*7fa0*/  FFMA R63, R72, R40, 1 ;  /* 0x3f800000483f7423 */ /* 0x000fe20000000028 */
[----:B------:R-:W-:Y:S01]  /*7fb0*/  FFMA R73, R73, R41, 1 ;  /* 0x3f80000049497423 */ /* 0x000fe20000000029 */
[----:B--2---:R-:W-:Y:S01]  /*7fc0*/  FFMA R72, R42, R43, 1 ;  /* 0x3f8000002a487423 */ /* 0x004fe2000000002b */
[----:B------:R-:W-:Y:S06]  /*7fd0*/  @P0 BRA `(.L_x_125) ;  /* 0x0000000000140947 */ /* 0x000fec0003800000 */
[----:B------:R-:W-:Y:S02]  /*7fe0*/  MOV R83, R34 ;  /* 0x0000002200537202 */ /* 0x000fe40000000f00 */
[----:B------:R-:W-:Y:S02]  /*7ff0*/  MOV R82, 0x8010 ;  /* 0x0000801000527802 */ /* 0x000fe40000000f00 */
[----:B------:R-:W-:Y:S05]  /*8000*/  CALL.REL.NOINC `($__internal_3_$__cuda_sm20_rcp_rn_f32_slowpath) ;  /* 0x0000003400f07944 */ /* 0x000fea0003c00000 */
[----:B------:R-:W-:Y:S01]  /*8010*/  MOV R32, R64 ;  /* 0x0000004000207202 */ /* 0x000fe20000000f00 */
[----:B------:R-:W-:Y:S05]  /*8020*/  BRA `(.L_x_126) ;  /* 0x0000000000107947 */ /* 0x000fea0003800000 */
.L_x_125:
[----:B------:R-:W1:Y:S02]  /*8030*/  MUFU.RCP R32, R34 ;  /* 0x0000002200207308 */ /* 0x000e640000001000 */
[----:B-1----:R-:W-:Y:S04]  /*8040*/  FFMA R34, R34, R32, -1 ;  /* 0xbf80000022227423 */ /* 0x002fe80000000020 */
[----:B------:R-:W-:Y:S04]  /*8050*/  FADD.FTZ R34, -R34, -RZ ;  /* 0x800000ff22227221 */ /* 0x000fe80000010100 */
[----:B------:R-:W-:Y:S07]  /*8060*/  FFMA R32, R32, R34, R32 ;  /* 0x0000002220207223 */ /* 0x000fee0000000020 */
.L_x_126:
[----:B------:R-:W-:Y:S05]  /*8070*/  BSYNC.RECONVERGENT B1 ;  /* 0x0000000000017941 */ /* 0x000fea0003800200 */
.L_x_124:
[----:B------:R-:W-:Y:S01]  /*8080*/  VIADD R33, R90, 0x1800000 ;  /* 0x018000005a217836 */ /* 0x000fe20000000000 */
[----:B------:R-:W-:Y:S04]  /*8090*/  BSSY.RECONVERGENT B1, `(.L_x_127) ;  /* 0x000000e000017945 */ /* 0x000fe80003800200 */
[----:B------:R-:W-:Y:S04]  /*80a0*/  LOP3.LUT R33, R33, 0x7f800000, RZ, 0xc0, !PT ;  /* 0x7f80000021217812 */ /* 0x000fe800078ec0ff */
[----:B------:R-:W-:Y:S11]  /*80b0*/  ISETP.GT.U32.AND P0, PT, R33, 0x1ffffff, PT ;  /* 0x01ffffff2100780c */ /* 0x000ff60003f04070 */
[----:B------:R-:W-:Y:S02]  /*80c0*/  @!UPT UIADD3 URZ, UPT, UPT, URZ, URZ, URZ ;  /* 0x000000fffffff290 */ /* 0x000fe4000fffe0ff */
[----:B------:R-:W-:Y:S05]  /*80d0*/  @P0 BRA `(.L_x_128) ;  /* 0x0000000000140947 */ /* 0x000fea0003800000 */
[----:B------:R-:W-:Y:S02]  /*80e0*/  MOV R83, R90 ;  /* 0x0000005a00537202 */ /* 0x000fe40000000f00 */
[----:B------:R-:W-:Y:S02]  /*80f0*/  MOV R82, 0x8110 ;  /* 0x0000811000527802 */ /* 0x000fe40000000f00 */
[----:B------:R-:W-:Y:S05]  /*8100*/  CALL.REL.NOINC `($__internal_3_$__cuda_sm20_rcp_rn_f32_slowpath) ;  /* 0x0000003400b07944 */ /* 0x000fea0003c00000 */
[----:B------:R-:W-:Y:S01]  /*8110*/  MOV R33, R64 ;  /* 0x0000004000217202 */ /* 0x000fe20000000f00 */
[----:B------:R-:W-:Y:S05]  /*8120*/  BRA `(.L_x_129) ;  /* 0x0000000000107947 */ /* 0x000fea0003800000 */
.L_x_128:
[----:B------:R-:W1:Y:S02]  /*8130*/  MUFU.RCP R33, R90 ;  /* 0x0000005a00217308 */ /* 0x000e640000001000 */
[----:B-1----:R-:W-:Y:S04]  /*8140*/  FFMA R34, R90, R33, -1 ;  /* 0xbf8000005a227423 */ /* 0x002fe80000000021 */
[----:B------:R-:W-:Y:S04]  /*8150*/  FADD.FTZ R34, -R34, -RZ ;  /* 0x800000ff22227221 */ /* 0x000fe80000010100 */
[----:B------:R-:W-:Y:S07]  /*8160*/  FFMA R33, R33, R34, R33 ;  /* 0x0000002221217223 */ /* 0x000fee0000000021 */
.L_x_129:
[----:B------:R-:W-:Y:S05]  /*8170*/  BSYNC.RECONVERGENT B1 ;  /* 0x0000000000017941 */ /* 0x000fea0003800200 */
.L_x_127:
        /* <DEDUP_REMOVED lines=11> */
.L_x_131:
[----:B------:R-:W1:Y:S02]  /*8230*/  MUFU.RCP R34, R36 ;  /* 0x0000002400227308 */ /* 0x000e640000001000 */
[----:B-1----:R-:W-:Y:S04]  /*8240*/  FFMA R36, R36, R34, -1 ;  /* 0xbf80000024247423 */ /* 0x002fe80000000022 */
[----:B------:R-:W-:Y:S04]  /*8250*/  FADD.FTZ R36, -R36, -RZ ;  /* 0x800000ff24247221 */ /* 0x000fe80000010100 */
[----:B------:R-:W-:Y:S07]  /*8260*/  FFMA R34, R34, R36, R34 ;  /* 0x0000002422227223 */ /* 0x000fee0000000022 */
.L_x_132:
[----:B------:R-:W-:Y:S05]  /*8270*/  BSYNC.RECONVERGENT B1 ;  /* 0x0000000000017941 */ /* 0x000fea0003800200 */
.L_x_130:
        /* <DEDUP_REMOVED lines=11> */
.L_x_134:
[----:B------:R-:W1:Y:S02]  /*8330*/  MUFU.RCP R36, R37 ;  /* 0x0000002500247308 */ /* 0x000e640000001000 */
[----:B-1----:R-:W-:Y:S04]  /*8340*/  FFMA R37, R37, R36, -1 ;  /* 0xbf80000025257423 */ /* 0x002fe80000000024 */
[----:B------:R-:W-:Y:S04]  /*8350*/  FADD.FTZ R37, -R37, -RZ ;  /* 0x800000ff25257221 */ /* 0x000fe80000010100 */
[----:B------:R-:W-:Y:S07]  /*8360*/  FFMA R36, R36, R37, R36 ;  /* 0x0000002524247223 */ /* 0x000fee0000000024 */
.L_x_135:
[----:B------:R-:W-:Y:S05]  /*8370*/  BSYNC.RECONVERGENT B1 ;  /* 0x0000000000017941 */ /* 0x000fea0003800200 */
.L_x_133:
        /* <DEDUP_REMOVED lines=11> */
.L_x_137:
[----:B------:R-:W1:Y:S02]  /*8430*/  MUFU.RCP R37, R38 ;  /* 0x0000002600257308 */ /* 0x000e640000001000 */
[----:B-1----:R-:W-:Y:S04]  /*8440*/  FFMA R38, R38, R37, -1 ;  /* 0xbf80000026267423 */ /* 0x002fe80000000025 */
[----:B------:R-:W-:Y:S04]  /*8450*/  FADD.FTZ R38, -R38, -RZ ;  /* 0x800000ff26267221 */ /* 0x000fe80000010100 */
[----:B------:R-:W-:Y:S07]  /*8460*/  FFMA R37, R37, R38, R37 ;  /* 0x0000002625257223 */ /* 0x000fee0000000025 */
.L_x_138:
[----:B------:R-:W-:Y:S05]  /*8470*/  BSYNC.RECONVERGENT B1 ;  /* 0x0000000000017941 */ /* 0x000fea0003800200 */
.L_x_136:
        /* <DEDUP_REMOVED lines=11> */
.L_x_140:
[----:B------:R-:W1:Y:S02]  /*8530*/  MUFU.RCP R38, R39 ;  /* 0x0000002700267308 */ /* 0x000e640000001000 */
[----:B-1----:R-:W-:Y:S04]  /*8540*/  FFMA R39, R39, R38, -1 ;  /* 0xbf80000027277423 */ /* 0x002fe80000000026 */
[----:B------:R-:W-:Y:S04]  /*8550*/  FADD.FTZ R39, -R39, -RZ ;  /* 0x800000ff27277221 */ /* 0x000fe80000010100 */
[----:B------:R-:W-:Y:S07]  /*8560*/  FFMA R38, R38, R39, R38 ;  /* 0x0000002726267223 */ /* 0x000fee0000000026 */
.L_x_141:
[----:B------:R-:W-:Y:S05]  /*8570*/  BSYNC.RECONVERGENT B1 ;  /* 0x0000000000017941 */ /* 0x000fea0003800200 */
.L_x_139:
        /* <DEDUP_REMOVED lines=11> */
.L_x_143:
[----:B------:R-:W1:Y:S02]  /*8630*/  MUFU.RCP R39, R56 ;  /* 0x0000003800277308 */ /* 0x000e640000001000 */
[----:B-1----:R-:W-:Y:S04]  /*8640*/  FFMA R40, R56, R39, -1 ;  /* 0xbf80000038287423 */ /* 0x002fe80000000027 */
[----:B------:R-:W-:Y:S04]  /*8650*/  FADD.FTZ R40, -R40, -RZ ;  /* 0x800000ff28287221 */ /* 0x000fe80000010100 */
[----:B------:R-:W-:Y:S07]  /*8660*/  FFMA R39, R39, R40, R39 ;  /* 0x0000002827277223 */ /* 0x000fee0000000027 */
.L_x_144:
[----:B------:R-:W-:Y:S05]  /*8670*/  BSYNC.RECONVERGENT B1 ;  /* 0x0000000000017941 */ /* 0x000fea0003800200 */
.L_x_142:
        /* <DEDUP_REMOVED lines=11> */
.L_x_146:
[----:B------:R-:W1:Y:S02]  /*8730*/  MUFU.RCP R40, R53 ;  /* 0x0000003500287308 */ /* 0x000e640000001000 */
[----:B-1----:R-:W-:Y:S04]  /*8740*/  FFMA R41, R53, R40, -1 ;  /* 0xbf80000035297423 */ /* 0x002fe80000000028 */
[----:B------:R-:W-:Y:S04]  /*8750*/  FADD.FTZ R41, -R41, -RZ ;  /* 0x800000ff29297221 */ /* 0x000fe80000010100 */
[----:B------:R-:W-:Y:S07]  /*8760*/  FFMA R40, R40, R41, R40 ;  /* 0x0000002928287223 */ /* 0x000fee0000000028 */
.L_x_147:
[----:B------:R-:W-:Y:S05]  /*8770*/  BSYNC.RECONVERGENT B1 ;  /* 0x0000000000017941 */ /* 0x000fea0003800200 */
.L_x_145:
        /* <DEDUP_REMOVED lines=11> */
.L_x_149:
[----:B------:R-:W1:Y:S02]  /*8830*/  MUFU.RCP R41, R89 ;  /* 0x0000005900297308 */ /* 0x000e640000001000 */
[----:B-1----:R-:W-:Y:S04]  /*8840*/  FFMA R42, R89, R41, -1 ;  /* 0xbf800000592a7423 */ /* 0x002fe80000000029 */
[----:B------:R-:W-:Y:S04]  /*8850*/  FADD.FTZ R42, -R42, -RZ ;  /* 0x800000ff2a2a7221 */ /* 0x000fe80000010100 */
[----:B------:R-:W-:Y:S07]  /*8860*/  FFMA R41, R41, R42, R41 ;  /* 0x0000002a29297223 */ /* 0x000fee0000000029 */
.L_x_150:
[----:B------:R-:W-:Y:S05]  /*8870*/  BSYNC.RECONVERGENT B1 ;  /* 0x0000000000017941 */ /* 0x000fea0003800200 */
.L_x_148:
        /* <DEDUP_REMOVED lines=11> */
.L_x_152:
[----:B------:R-:W1:Y:S02]  /*8930*/  MUFU.RCP R42, R88 ;  /* 0x00000058002a7308 */ /* 0x000e640000001000 */
[----:B-1----:R-:W-:Y:S04]  /*8940*/  FFMA R43, R88, R42, -1 ;  /* 0xbf800000582b7423 */ /* 0x002fe8000000002a */
[----:B------:R-:W-:Y:S04]  /*8950*/  FADD.FTZ R43, -R43, -RZ ;  /* 0x800000ff2b2b7221 */ /* 0x000fe80000010100 */
[----:B------:R-:W-:Y:S07]  /*8960*/  FFMA R42, R42, R43, R42 ;  /* 0x0000002b2a2a7223 */ /* 0x000fee000000002a */
.L_x_153:
[----:B------:R-:W-:Y:S05]  /*8970*/  BSYNC.RECONVERGENT B1 ;  /* 0x0000000000017941 */ /* 0x000fea0003800200 */
.L_x_151:
        /* <DEDUP_REMOVED lines=11> */
.L_x_155:
[----:B------:R-:W1:Y:S02]  /*8a30*/  MUFU.RCP R43, R87 ;  /* 0x00000057002b7308 */ /* 0x000e640000001000 */
[----:B-1----:R-:W-:Y:S04]  /*8a40*/  FFMA R44, R87, R43, -1 ;  /* 0xbf800000572c7423 */ /* 0x002fe8000000002b */
[----:B------:R-:W-:Y:S04]  /*8a50*/  FADD.FTZ R44, -R44, -RZ ;  /* 0x800000ff2c2c7221 */ /* 0x000fe80000010100 */
[----:B------:R-:W-:Y:S07]  /*8a60*/  FFMA R43, R43, R44, R43 ;  /* 0x0000002c2b2b7223 */ /* 0x000fee000000002b */
.L_x_156:
[----:B------:R-:W-:Y:S05]  /*8a70*/  BSYNC.RECONVERGENT B1 ;  /* 0x0000000000017941 */ /* 0x000fea0003800200 */
.L_x_154:
        /* <DEDUP_REMOVED lines=11> */
.L_x_158:
[----:B------:R-:W1:Y:S02]  /*8b30*/  MUFU.RCP R44, R62 ;  /* 0x0000003e002c7308 */ /* 0x000e640000001000 */
[----:B-1----:R-:W-:Y:S04]  /*8b40*/  FFMA R45, R62, R44, -1 ;  /* 0xbf8000003e2d7423 */ /* 0x002fe8000000002c */
[----:B------:R-:W-:Y:S04]  /*8b50*/  FADD.FTZ R45, -R45, -RZ ;  /* 0x800000ff2d2d7221 */ /* 0x000fe80000010100 */
[----:B------:R-:W-:Y:S07]  /*8b60*/  FFMA R44, R44, R45, R44 ;  /* 0x0000002d2c2c7223 */ /* 0x000fee000000002c */
.L_x_159:
[----:B------:R-:W-:Y:S05]  /*8b70*/  BSYNC.RECONVERGENT B1 ;  /* 0x0000000000017941 */ /* 0x000fea0003800200 */
.L_x_157:
        /* <DEDUP_REMOVED lines=11> */
.L_x_161:
[----:B------:R-:W1:Y:S02]  /*8c30*/  MUFU.RCP R45, R52 ;  /* 0x00000034002d7308 */ /* 0x000e640000001000 */
[----:B-1----:R-:W-:Y:S04]  /*8c40*/  FFMA R46, R52, R45, -1 ;  /* 0xbf800000342e7423 */ /* 0x002fe8000000002d */
[----:B------:R-:W-:Y:S04]  /*8c50*/  FADD.FTZ R46, -R46, -RZ ;  /* 0x800000ff2e2e7221 */ /* 0x000fe80000010100 */
[----:B------:R-:W-:Y:S07]  /*8c60*/  FFMA R45, R45, R46, R45 ;  /* 0x0000002e2d2d7223 */ /* 0x000fee000000002d */
.L_x_162:
[----:B------:R-:W-:Y:S05]  /*8c70*/  BSYNC.RECONVERGENT B1 ;  /* 0x0000000000017941 */ /* 0x000fea0003800200 */
.L_x_160:
        /* <DEDUP_REMOVED lines=11> */
.L_x_164:
[----:B------:R-:W1:Y:S02]  /*8d30*/  MUFU.RCP R46, R49 ;  /* 0x00000031002e7308 */ /* 0x000e640000001000 */
[----:B-1----:R-:W-:Y:S04]  /*8d40*/  FFMA R47, R49, R46, -1 ;  /* 0xbf800000312f7423 */ /* 0x002fe8000000002e */
[----:B------:R-:W-:Y:S04]  /*8d50*/  FADD.FTZ R47, -R47, -RZ ;  /* 0x800000ff2f2f7221 */ /* 0x000fe80000010100 */
[----:B------:R-:W-:Y:S07]  /*8d60*/  FFMA R46, R46, R47, R46 ;  /* 0x0000002f2e2e7223 */ /* 0x000fee000000002e */
.L_x_165:
[----:B------:R-:W-:Y:S05]  /*8d70*/  BSYNC.RECONVERGENT B1 ;  /* 0x0000000000017941 */ /* 0x000fea0003800200 */
.L_x_163:
        /* <DEDUP_REMOVED lines=11> */
.L_x_167:
[----:B------:R-:W1:Y:S02]  /*8e30*/  MUFU.RCP R47, R77 ;  /* 0x0000004d002f7308 */ /* 0x000e640000001000 */
[----:B-1----:R-:W-:Y:S04]  /*8e40*/  FFMA R48, R77, R47, -1 ;  /* 0xbf8000004d307423 */ /* 0x002fe8000000002f */
[----:B------:R-:W-:Y:S04]  /*8e50*/  FADD.FTZ R48, -R48, -RZ ;  /* 0x800000ff30307221 */ /* 0x000fe80000010100 */
[----:B------:R-:W-:Y:S07]  /*8e60*/  FFMA R47, R47, R48, R47 ;  /* 0x000000302f2f7223 */ /* 0x000fee000000002f */
.L_x_168:
[----:B------:R-:W-:Y:S05]  /*8e70*/  BSYNC.RECONVERGENT B1 ;  /* 0x0000000000017941 */ /* 0x000fea0003800200 */
.L_x_166:
        /* <DEDUP_REMOVED lines=11> */
.L_x_170:
[----:B------:R-:W1:Y:S02]  /*8f30*/  MUFU.RCP R48, R61 ;  /* 0x0000003d00307308 */ /* 0x000e640000001000 */
[----:B-1----:R-:W-:Y:S04]  /*8f40*/  FFMA R49, R61, R48, -1 ;  /* 0xbf8000003d317423 */ /* 0x002fe80000000030 */
[----:B------:R-:W-:Y:S04]  /*8f50*/  FADD.FTZ R49, -R49, -RZ ;  /* 0x800000ff31317221 */ /* 0x000fe80000010100 */
[----:B------:R-:W-:Y:S07]  /*8f60*/  FFMA R48, R48, R49, R48 ;  /* 0x0000003130307223 */ /* 0x000fee0000000030 */
.L_x_171:
[----:B------:R-:W-:Y:S05]  /*8f70*/  BSYNC.RECONVERGENT B1 ;  /* 0x0000000000017941 */ /* 0x000fea0003800200 */
.L_x_169:
        /* <DEDUP_REMOVED lines=11> */
.L_x_173:
[----:B------:R-:W1:Y:S02]  /*9030*/  MUFU.RCP R49, R50 ;  /* 0x0000003200317308 */ /* 0x000e640000001000 */
[----:B-1----:R-:W-:Y:S04]  /*9040*/  FFMA R50, R50, R49, -1 ;  /* 0xbf80000032327423 */ /* 0x002fe80000000031 */
[----:B------:R-:W-:Y:S04]  /*9050*/  FADD.FTZ R50, -R50, -RZ ;  /* 0x800000ff32327221 */ /* 0x000fe80000010100 */
[----:B------:R-:W-:Y:S07]  /*9060*/  FFMA R49, R49, R50, R49 ;  /* 0x0000003231317223 */ /* 0x000fee0000000031 */
.L_x_174:
[----:B------:R-:W-:Y:S05]  /*9070*/  BSYNC.RECONVERGENT B1 ;  /* 0x0000000000017941 */ /* 0x000fea0003800200 */
.L_x_172:
        /* <DEDUP_REMOVED lines=11> */
.L_x_176:
[----:B------:R-:W1:Y:S02]  /*9130*/  MUFU.RCP R50, R51 ;  /* 0x0000003300327308 */ /* 0x000e640000001000 */
[----:B-1----:R-:W-:Y:S04]  /*9140*/  FFMA R51, R51, R50, -1 ;  /* 0xbf80000033337423 */ /* 0x002fe80000000032 */
[----:B------:R-:W-:Y:S04]  /*9150*/  FADD.FTZ R51, -R51, -RZ ;  /* 0x800000ff33337221 */ /* 0x000fe80000010100 */
[----:B------:R-:W-:Y:S07]  /*9160*/  FFMA R50, R50, R51, R50 ;  /* 0x0000003332327223 */ /* 0x000fee0000000032 */
.L_x_177:
[----:B------:R-:W-:Y:S05]  /*9170*/  BSYNC.RECONVERGENT B1 ;  /* 0x0000000000017941 */ /* 0x000fea0003800200 */
.L_x_175:
        /* <DEDUP_REMOVED lines=11> */
.L_x_179:
[----:B------:R-:W1:Y:S02]  /*9230*/  MUFU.RCP R51, R76 ;  /* 0x0000004c00337308 */ /* 0x000e640000001000 */
[----:B-1----:R-:W-:Y:S04]  /*9240*/  FFMA R52, R76, R51, -1 ;  /* 0xbf8000004c347423 */ /* 0x002fe80000000033 */
[----:B------:R-:W-:Y:S04]  /*9250*/  FADD.FTZ R52, -R52, -RZ ;  /* 0x800000ff34347221 */ /* 0x000fe80000010100 */
[----:B------:R-:W-:Y:S07]  /*9260*/  FFMA R51, R51, R52, R51 ;  /* 0x0000003433337223 */ /* 0x000fee0000000033 */
.L_x_180:
[----:B------:R-:W-:Y:S05]  /*9270*/  BSYNC.RECONVERGENT B1 ;  /* 0x0000000000017941 */ /* 0x000fea0003800200 */
.L_x_178:
        /* <DEDUP_REMOVED lines=11> */
.L_x_182:
[----:B------:R-:W1:Y:S02]  /*9330*/  MUFU.RCP R52, R57 ;  /* 0x0000003900347308 */ /* 0x000e640000001000 */
[----:B-1----:R-:W-:Y:S04]  /*9340*/  FFMA R53, R57, R52, -1 ;  /* 0xbf80000039357423 */ /* 0x002fe80000000034 */
[----:B------:R-:W-:Y:S04]  /*9350*/  FADD.FTZ R53, -R53, -RZ ;  /* 0x800000ff35357221 */ /* 0x000fe80000010100 */
[----:B------:R-:W-:Y:S07]  /*9360*/  FFMA R52, R52, R53, R52 ;  /* 0x0000003534347223 */ /* 0x000fee0000000034 */
.L_x_183:
[----:B------:R-:W-:Y:S05]  /*9370*/  BSYNC.RECONVERGENT B1 ;  /* 0x0000000000017941 */ /* 0x000fea0003800200 */
.L_x_181:
        /* <DEDUP_REMOVED lines=11> */
.L_x_185:
[----:B------:R-:W1:Y:S02]  /*9430*/  MUFU.RCP R53, R54 ;  /* 0x0000003600357308 */ /* 0x000e640000001000 */
[----:B-1----:R-:W-:Y:S04]  /*9440*/  FFMA R54, R54, R53, -1 ;  /* 0xbf80000036367423 */ /* 0x002fe80000000035 */
[----:B------:R-:W-:Y:S04]  /*9450*/  FADD.FTZ R54, -R54, -RZ ;  /* 0x800000ff36367221 */ /* 0x000fe80000010100 */
[----:B------:R-:W-:Y:S07]  /*9460*/  FFMA R53, R53, R54, R53 ;  /* 0x0000003635357223 */ /* 0x000fee0000000035 */
.L_x_186:
[----:B------:R-:W-:Y:S05]  /*9470*/  BSYNC.RECONVERGENT B1 ;  /* 0x0000000000017941 */ /* 0x000fea0003800200 */
.L_x_184:
        /* <DEDUP_REMOVED lines=11> */
.L_x_188:
[----:B------:R-:W1:Y:S02]  /*9530*/  MUFU.RCP R54, R55 ;  /* 0x0000003700367308 */ /* 0x000e640000001000 */
[----:B-1----:R-:W-:Y:S04]  /*9540*/  FFMA R55, R55, R54, -1 ;  /* 0xbf80000037377423 */ /* 0x002fe80000000036 */
[----:B------:R-:W-:Y:S04]  /*9550*/  FADD.FTZ R55, -R55, -RZ ;  /* 0x800000ff37377221 */ /* 0x000fe80000010100 */
[----:B------:R-:W-:Y:S07]  /*9560*/  FFMA R54, R54, R55, R54 ;  /* 0x0000003736367223 */ /* 0x000fee0000000036 */
.L_x_189:
[----:B------:R-:W-:Y:S05]  /*9570*/  BSYNC.RECONVERGENT B1 ;  /* 0x0000000000017941 */ /* 0x000fea0003800200 */
.L_x_187:
        /* <DEDUP_REMOVED lines=11> */
.L_x_191:
[----:B------:R-:W1:Y:S02]  /*9630*/  MUFU.RCP R55, R79 ;  /* 0x0000004f00377308 */ /* 0x000e640000001000 */
[----:B-1----:R-:W-:Y:S04]  /*9640*/  FFMA R56, R79, R55, -1 ;  /* 0xbf8000004f387423 */ /* 0x002fe80000000037 */
[----:B------:R-:W-:Y:S04]  /*9650*/  FADD.FTZ R56, -R56, -RZ ;  /* 0x800000ff38387221 */ /* 0x000fe80000010100 */
[----:B------:R-:W-:Y:S07]  /*9660*/  FFMA R55, R55, R56, R55 ;  /* 0x0000003837377223 */ /* 0x000fee0000000037 */
.L_x_192:
[----:B------:R-:W-:Y:S05]  /*9670*/  BSYNC.RECONVERGENT B1 ;  /* 0x0000000000017941 */ /* 0x000fea0003800200 */
.L_x_190:
        /* <DEDUP_REMOVED lines=11> */
.L_x_194:
[----:B------:R-:W1:Y:S02]  /*9730*/  MUFU.RCP R56, R75 ;  /* 0x0000004b00387308 */ /* 0x000e640000001000 */
[----:B-1----:R-:W-:Y:S04]  /*9740*/  FFMA R57, R75, R56, -1 ;  /* 0xbf8000004b397423 */ /* 0x002fe80000000038 */
[----:B------:R-:W-:Y:S04]  /*9750*/  FADD.FTZ R57, -R57, -RZ ;  /* 0x800000ff39397221 */ /* 0x000fe80000010100 */
[----:B------:R-:W-:Y:S07]  /*9760*/  FFMA R56, R56, R57, R56 ;  /* 0x0000003938387223 */ /* 0x000fee0000000038 */
.L_x_195:
[----:B------:R-:W-:Y:S05]  /*9770*/  BSYNC.RECONVERGENT B1 ;  /* 0x0000000000017941 */ /* 0x000fea0003800200 */
.L_x_193:
        /* <DEDUP_REMOVED lines=11> */
.L_x_197:
[----:B------:R-:W1:Y:S02]  /*9830*/  MUFU.RCP R57, R58 ;  /* 0x0000003a00397308 */ /* 0x000e640000001000 */
[----:B-1----:R-:W-:Y:S04]  /*9840*/  FFMA R58, R58, R57, -1 ;  /* 0xbf8000003a3a7423 */ /* 0x002fe80000000039 */
[----:B------:R-:W-:Y:S04]  /*9850*/  FADD.FTZ R58, -R58, -RZ ;  /* 0x800000ff3a3a7221 */ /* 0x000fe80000010100 */
[----:B------:R-:W-:Y:S07]  /*9860*/  FFMA R57, R57, R58, R57 ;  /* 0x0000003a39397223 */ /* 0x000fee0000000039 */
.L_x_198:
[----:B------:R-:W-:Y:S05]  /*9870*/  BSYNC.RECONVERGENT B1 ;  /* 0x0000000000017941 */ /* 0x000fea0003800200 */
.L_x_196:
        /* <DEDUP_REMOVED lines=11> */
.L_x_200:
[----:B------:R-:W1:Y:S02]  /*9930*/  MUFU.RCP R58, R59 ;  /* 0x0000003b003a7308 */ /* 0x000e640000001000 */
[----:B-1----:R-:W-:Y:S04]  /*9940*/  FFMA R59, R59, R58, -1 ;  /* 0xbf8000003b3b7423 */ /* 0x002fe8000000003a */
[----:B------:R-:W-:Y:S04]  /*9950*/  FADD.FTZ R59, -R59, -RZ ;  /* 0x800000ff3b3b7221 */ /* 0x000fe80000010100 */
[----:B------:R-:W-:Y:S07]  /*9960*/  FFMA R58, R58, R59, R58 ;  /* 0x0000003b3a3a7223 */ /* 0x000fee000000003a */
.L_x_201:
[----:B------:R-:W-:Y:S05]  /*9970*/  BSYNC.RECONVERGENT B1 ;  /* 0x0000000000017941 */ /* 0x000fea0003800200 */
.L_x_199:
        /* <DEDUP_REMOVED lines=11> */
.L_x_203:
[----:B------:R-:W1:Y:S02]  /*9a30*/  MUFU.RCP R59, R60 ;  /* 0x0000003c003b7308 */ /* 0x000e640000001000 */
[----:B-1----:R-:W-:Y:S04]  /*9a40*/  FFMA R60, R60, R59, -1 ;  /* 0xbf8000003c3c7423 */ /* 0x002fe8000000003b */
[----:B------:R-:W-:Y:S04]  /*9a50*/  FADD.FTZ R60, -R60, -RZ ;  /* 0x800000ff3c3c7221 */ /* 0x000fe80000010100 */
[----:B------:R-:W-:Y:S07]  /*9a60*/  FFMA R59, R59, R60, R59 ;  /* 0x0000003c3b3b7223 */ /* 0x000fee000000003b */
.L_x_204:
[----:B------:R-:W-:Y:S05]  /*9a70*/  BSYNC.RECONVERGENT B1 ;  /* 0x0000000000017941 */ /* 0x000fea0003800200 */
.L_x_202:
        /* <DEDUP_REMOVED lines=11> */
.L_x_206:
[----:B------:R-:W1:Y:S02]  /*9b30*/  MUFU.RCP R60, R78 ;  /* 0x0000004e003c7308 */ /* 0x000e640000001000 */
[----:B-1----:R-:W-:Y:S04]  /*9b40*/  FFMA R61, R78, R60, -1 ;  /* 0xbf8000004e3d7423 */ /* 0x002fe8000000003c */
[----:B------:R-:W-:Y:S04]  /*9b50*/  FADD.FTZ R61, -R61, -RZ ;  /* 0x800000ff3d3d7221 */ /* 0x000fe80000010100 */
[----:B------:R-:W-:Y:S07]  /*9b60*/  FFMA R60, R60, R61, R60 ;  /* 0x0000003d3c3c7223 */ /* 0x000fee000000003c */
.L_x_207:
[----:B------:R-:W-:Y:S05]  /*9b70*/  BSYNC.RECONVERGENT B1 ;  /* 0x0000000000017941 */ /* 0x000fea0003800200 */
.L_x_205:
        /* <DEDUP_REMOVED lines=11> */
.L_x_209:
[----:B------:R-:W1:Y:S02]  /*9c30*/  MUFU.RCP R61, R74 ;  /* 0x0000004a003d7308 */ /* 0x000e640000001000 */
[----:B-1----:R-:W-:Y:S04]  /*9c40*/  FFMA R62, R74, R61, -1 ;  /* 0xbf8000004a3e7423 */ /* 0x002fe8000000003d */
[----:B------:R-:W-:Y:S04]  /*9c50*/  FADD.FTZ R62, -R62, -RZ ;  /* 0x800000ff3e3e7221 */ /* 0x000fe80000010100 */
[----:B------:R-:W-:Y:S07]  /*9c60*/  FFMA R61, R61, R62, R61 ;  /* 0x0000003e3d3d7223 */ /* 0x000fee000000003d */
.L_x_210:
[----:B------:R-:W-:Y:S05]  /*9c70*/  BSYNC.RECONVERGENT B1 ;  /* 0x0000000000017941 */ /* 0x000fea0003800200 */
.L_x_208:
        /* <DEDUP_REMOVED lines=11> */
.L_x_212:
[----:B------:R-:W1:Y:S02]  /*9d30*/  MUFU.RCP R62, R63 ;  /* 0x0000003f003e7308 */ /* 0x000e640000001000 */
[----:B-1----:R-:W-:Y:S04]  /*9d40*/  FFMA R63, R63, R62, -1 ;  /* 0xbf8000003f3f7423 */ /* 0x002fe8000000003e */
[----:B------:R-:W-:Y:S04]  /*9d50*/  FADD.FTZ R63, -R63, -RZ ;  /* 0x800000ff3f3f7221 */ /* 0x000fe80000010100 */
[----:B------:R-:W-:Y:S07]  /*9d60*/  FFMA R62, R62, R63, R62 ;  /* 0x0000003f3e3e7223 */ /* 0x000fee000000003e */
.L_x_213:
[----:B------:R-:W-:Y:S05]  /*9d70*/  BSYNC.RECONVERGENT B1 ;  /* 0x0000000000017941 */ /* 0x000fea0003800200 */
.L_x_211:
        /* <DEDUP_REMOVED lines=11> */
.L_x_215:
[----:B------:R-:W1:Y:S02]  /*9e30*/  MUFU.RCP R63, R73 ;  /* 0x00000049003f7308 */ /* 0x000e640000001000 */
[----:B-1----:R-:W-:Y:S04]  /*9e40*/  FFMA R64, R73, R63, -1 ;  /* 0xbf80000049407423 */ /* 0x002fe8000000003f */
[----:B------:R-:W-:Y:S04]  /*9e50*/  FADD.FTZ R64, -R64, -RZ ;  /* 0x800000ff40407221 */ /* 0x000fe80000010100 */
[----:B------:R-:W-:Y:S07]  /*9e60*/  FFMA R63, R63, R64, R63 ;  /* 0x000000403f3f7223 */ /* 0x000fee000000003f */
.L_x_216:
[----:B------:R-:W-:Y:S05]  /*9e70*/  BSYNC.RECONVERGENT B1 ;  /* 0x0000000000017941 */ /* 0x000fea0003800200 */
.L_x_214:
        /* <DEDUP_REMOVED lines=9> */
[----:B------:R-:W-:Y:S05]  /*9f10*/  BRA `(.L_x_219) ;  /* 0x0000000000107947 */ /* 0x000fea0003800000 */
.L_x_218:
[----:B------:R-:W1:Y:S02]  /*9f20*/  MUFU.RCP R64, R72 ;  /* 0x0000004800407308 */ /* 0x000e640000001000 */
[----:B-1----:R-:W-:Y:S04]  /*9f30*/  FFMA R72, R72, R64, -1 ;  /* 0xbf80000048487423 */ /* 0x002fe80000000040 */
[----:B------:R-:W-:Y:S04]  /*9f40*/  FADD.FTZ R72, -R72, -RZ ;  /* 0x800000ff48487221 */ /* 0x000fe80000010100 */
[----:B------:R-:W-:Y:S07]  /*9f50*/  FFMA R64, R64, R72, R64 ;  /* 0x0000004840407223 */ /* 0x000fee0000000040 */
.L_x_219:
[----:B------:R-:W-:Y:S05]  /*9f60*/  BSYNC.RECONVERGENT B1 ;  /* 0x0000000000017941 */ /* 0x000fea0003800200 */
.L_x_217:
[----:B------:R-:W-:Y:S01]  /*9f70*/  ISETP.NE.AND P0, PT, R155, RZ, PT ;  /* 0x000000ff9b00720c */ /* 0x000fe20003f05270 */
[----:B------:R-:W-:Y:S01]  /*9f80*/  USHF.L.U32 UR8, UR43, 0xd, URZ ;  /* 0x0000000d2b087899 */ /* 0x000fe200080006ff */
[----:B------:R-:W-:Y:S01]  /*9f90*/  FMUL R32, R0, R32 ;  /* 0x0000002000207220 */ /* 0x000fe20000400000 */
[----:B------:R-:W-:Y:S01]  /*9fa0*/  FMUL R33, R2, R33 ;  /* 0x0000002102217220 */ /* 0x000fe20000400000 */
[----:B------:R-:W-:Y:S01]  /*9fb0*/  FMUL R34, R3, R34 ;  /* 0x0000002203227220 */ /* 0x000fe20000400000 */
[----:B------:R-:W-:Y:S01]  /*9fc0*/  FMUL R36, R7, R36 ;  /* 0x0000002407247220 */ /* 0x000fe20000400000 */
[----:B------:R-:W-:Y:S01]  /*9fd0*/  FMUL R37, R4, R37 ;  /* 0x0000002504257220 */ /* 0x000fe20000400000 */
[----:B------:R-:W-:Y:S01]  /*9fe0*/  IADD3 R0, PT, PT, R152, UR8, RZ ;  /* 0x0000000898007c10 */ /* 0x000fe2000fffe0ff */
[----:B------:R-:W-:Y:S01]  /*9ff0*/  FMUL R38, R5, R38 ;  /* 0x0000002605267220 */ /* 0x000fe20000400000 */
        /* <DEDUP_REMOVED lines=8> */
[----:B------:R-:W-:Y:S01]  /*a080*/  F2FP.BF16.F32.PACK_AB R12, R42, R41 ;  /* 0x000000292a0c723e */ /* 0x000fe200000010ff */
[----:B------:R-:W-:Y:S01]  /*a090*/  FMUL R15, R14, R47 ;  /* 0x0000002f0e0f7220 */ /* 0x000fe20000400000 */
[----:B------:R-:W-:Y:S01]  /*a0a0*/  F2FP.BF16.F32.PACK_AB R13, R44, R43 ;  /* 0x0000002b2c0d723e */ /* 0x000fe200000010ff */
[----:B------:R-:W-:Y:S01]  /*a0b0*/  FMUL R48, R19, R48 ;  /* 0x0000003013307220 */ /* 0x000fe20000400000 */
[----:B------:R-:W-:Y:S01]  /*a0c0*/  F2FP.BF16.F32.PACK_AB R19, R40, R39 ;  /* 0x000000272813723e */ /* 0x000fe200000010ff */
        /* <DEDUP_REMOVED lines=12> */
[----:B------:R1:W-:Y:S01]  /*a190*/  STS.128 [R152+UR8], R16 ;  /* 0x0000001098007988 */ /* 0x0003e20008000c08 */
[----:B------:R-:W-:Y:S01]  /*a1a0*/  F2FP.BF16.F32.PACK_AB R15, R48, R15 ;  /* 0x0000000f300f723e */ /* 0x000fe200000010ff */
[--C-:B------:R-:W-:Y:S02]  /*a1b0*/  IMAD R2, R154, -0x10, R0.reuse ;  /* 0xfffffff09a027824 */ /* 0x100fe400078e0200 */
[----:B------:R-:W-:Y:S01]  /*a1c0*/  FMUL R4, R24, R57 ;  /* 0x0000003918047220 */ /* 0x000fe20000400000 */
[----:B------:R-:W-:Y:S01]  /*a1d0*/  FMUL R58, R25, R58 ;  /* 0x0000003a193a7220 */ /* 0x000fe20000400000 */
[----:B------:R-:W-:Y:S01]  /*a1e0*/  FMUL R5, R26, R59 ;  /* 0x0000003b1a057220 */ /* 0x000fe20000400000 */
[----:B------:R-:W-:Y:S01]  /*a1f0*/  FMUL R60, R31, R60 ;  /* 0x0000003c1f3c7220 */ /* 0x000fe20000400000 */
[----:B------:R1:W-:Y:S01]  /*a200*/  STS.128 [R2+0x10], R12 ;  /* 0x0000100c02007388 */ /* 0x0003e20000000c00 */
[----:B------:R-:W-:Y:S01]  /*a210*/  FMUL R6, R28, R61 ;  /* 0x0000003d1c067220 */ /* 0x000fe20000400000 */
[----:B------:R-:W-:Y:S01]  /*a220*/  FMUL R62, R29, R62 ;  /* 0x0000003e1d3e7220 */ /* 0x000fe20000400000 */
[----:B------:R-:W-:Y:S01]  /*a230*/  FMUL R7, R30, R63 ;  /* 0x0000003f1e077220 */ /* 0x000fe20000400000 */
[----:B------:R-:W-:Y:S01]  /*a240*/  FMUL R64, R35, R64 ;  /* 0x0000004023407220 */ /* 0x000fe20000400000 */
[----:B------:R-:W-:Y:S01]  /*a250*/  F2FP.BF16.F32.PACK_AB R8, R50, R8 ;  /* 0x000000083208723e */ /* 0x000fe200000010ff */
[----:B------:R-:W-:Y:S01]  /*a260*/  IMAD R0, R153, -0x10, R0 ;  /* 0xfffffff099007824 */ /* 0x000fe200078e0200 */
[----:B------:R-:W-:Y:S01]  /*a270*/  F2FP.BF16.F32.PACK_AB R9, R52, R9 ;  /* 0x000000093409723e */ /* 0x000fe200000010ff */
[----:B------:R-:W-:Y:S01]  /*a280*/  BSSY.RECONVERGENT B0, `(.L_x_220) ;  /* 0x000002c000007945 */ /* 0x000fe20003800200 */
[----:B------:R-:W-:Y:S02]  /*a290*/  F2FP.BF16.F32.PACK_AB R10, R54, R10 ;  /* 0x0000000a360a723e */ /* 0x000fe400000010ff */
[----:B------:R-:W-:Y:S02]  /*a2a0*/  F2FP.BF16.F32.PACK_AB R11, R56, R11 ;  /* 0x0000000b380b723e */ /* 0x000fe400000010ff */
[----:B------:R-:W-:Y:S02]  /*a2b0*/  F2FP.BF16.F32.PACK_AB R4, R58, R4 ;  /* 0x000000043a04723e */ /* 0x000fe400000010ff */
[----:B------:R-:W-:Y:S01]  /*a2c0*/  F2FP.BF16.F32.PACK_AB R5, R60, R5 ;  /* 0x000000053c05723e */ /* 0x000fe200000010ff */
[----:B------:R1:W-:Y:S01]  /*a2d0*/  STS.128 [R0+0x20], R8 ;  /* 0x0000200800007388 */ /* 0x0003e20000000c00 */
[----:B------:R-:W-:Y:S02]  /*a2e0*/  F2FP.BF16.F32.PACK_AB R6, R62, R6 ;  /* 0x000000063e06723e */ /* 0x000fe400000010ff */
[----:B------:R-:W-:Y:S02]  /*a2f0*/  F2FP.BF16.F32.PACK_AB R7, R64, R7 ;  /* 0x000000074007723e */ /* 0x000fe400000010ff */
[----:B------:R-:W-:Y:S05]  /*a300*/  LEA R3, R151, R2, 0x4 ;  /* 0x0000000297037211 */ /* 0x000fea00078e20ff */
[----:B------:R1:W-:Y:S01]  /*a310*/  STS.128 [R3+0x10], R4 ;  /* 0x0000100403007388 */ /* 0x0003e20000000c00 */
[----:B------:R-:W-:Y:S01]  /*a320*/  @!PT LDS RZ, [RZ] ;  /* 0x00000000fffff984 */ /* 0x000fe20000000800 */
[----:B------:R-:W-:Y:S01]  /*a330*/  @!PT LDS RZ, [RZ] ;  /* 0x00000000fffff984 */ /* 0x000fe20000000800 */
[----:B------:R-:W-:Y:S01]  /*a340*/  @!PT LDS RZ, [RZ] ;  /* 0x00000000fffff984 */ /* 0x000fe20000000800 */
[----:B------:R-:W-:Y:S01]  /*a350*/  @!PT LDS RZ, [RZ] ;  /* 0x00000000fffff984 */ /* 0x000fe20000000800 */
[----:B------:R2:W-:Y:S06]  /*a360*/  MEMBAR.ALL.CTA ;  /* 0x0000000000007992 */ /* 0x0005ec0000008000 */
[----:B--2---:R-:W2:Y:S02]  /*a370*/  FENCE.VIEW.ASYNC.S ;  /* 0x00000000000073c6 */ /* 0x004ea40000000000 */
[----:B--2---:R-:W-:Y:S06]  /*a380*/  BAR.SYNC.DEFER_BLOCKING 0x1, 0x80 ;  /* 0x0042000000007b1d */ /* 0x004fec0000010000 */
[----:B------:R-:W-:Y:S05]  /*a390*/  @P0 BRA `(.L_x_221) ;  /* 0x0000000000680947 */ /* 0x000fea0003800000 */
[----:B------:R-:W-:Y:S01]  /*a3a0*/  UIADD3 UR10, UP0, UPT, UR46, 0x680, URZ ;  /* 0x000006802e0a7890 */ /* 0x000fe2000ff1e0ff */
[----:B------:R-:W-:Y:S01]  /*a3b0*/  R2UR UR6, R137 ;  /* 0x00000000890672ca */ /* 0x000fe200000e0000 */
[----:B------:R-:W-:Y:S01]  /*a3c0*/  UIADD3 UR9, UPT, UPT, UR41, UR8, URZ ;  /* 0x0000000829097290 */ /* 0x000fe2000fffe0ff */
[----:B------:R-:W-:Y:S01]  /*a3d0*/  PLOP3.LUT P0, PT, PT, PT, PT, 0x80, 0x8 ;  /* 0x000000000008781c */ /* 0x000fe20003f0f070 */
[----:B------:R-:W-:Y:S01]  /*a3e0*/  UIADD3.X UR11, UPT, UPT, URZ, UR47, URZ, UP0, !UPT ;  /* 0x0000002fff0b7290 */ /* 0x000fe200087fe4ff */
[----:B-1----:R-:W-:Y:S01]  /*a3f0*/  IMAD.IADD R0, R135, 0x1, R66 ;  /* 0x0000000187007824 */ /* 0x002fe200078e0242 */
[----:B------:R-:W-:Y:S11]  /*a400*/  UIADD3 UR4, UPT, UPT, UR9, 0x200, URZ ;  /* 0x0000020009047890 */ /* 0x000ff6000fffe0ff */
[----:B------:R-:W-:Y:S01]  /*a410*/  @!UPT UIADD3 URZ, UPT, UPT, URZ, URZ, URZ ;  /* 0x000000fffffff290 */ /* 0x000fe2000fffe0ff */
.L_x_222:
[----:B------:R-:W-:Y:S02]  /*a420*/  PLOP3.LUT P1, PT, P1, P0, PT, 0xf2, 0x2f ;  /* 0x00000000002f781c */ /* 0x000fe40000f21e72 */
[----:B------:R-:W-:Y:S01]  /*a430*/  @P0 R2UR P1, UR5, R0 ;  /* 0x00000000000502ca */ /* 0x000fe20000020000 */
[----:B------:R-:W-:Y:S07]  /*a440*/  UMOV UR7, UR36 ;  /* 0x0000002400077c82 */ /* 0x000fee0008000000 */
[----:B------:R-:W-:Y:S05]  /*a450*/  @P0 PLOP3.LUT P0, PT, P1, PT, PT, 0x80, 0x8 ;  /* 0x000000000008081c */ /* 0x000fea0000f0f070 */
[----:B------:R1:W-:Y:S08]  /*a460*/  UTMASTG.3D [UR4], [UR10] ;  /* 0x000000040a0073b5 */ /* 0x0003f00008010000 */
[----:B-1----:R-:W-:Y:S05]  /*a470*/  @P0 BRA.U.ANY `(.L_x_222) ;  /* 0xfffffffd00e80947 */ /* 0x002fea000393ffff */
[----:B------:R-:W-:Y:S01]  /*a480*/  R2UR UR6, R137 ;  /* 0x00000000890672ca */ /* 0x000fe200000e0000 */
[----:B------:R-:W-:Y:S01]  /*a490*/  UIADD3 UR4, UPT, UPT, UR9, 0x1200, URZ ;  /* 0x0000120009047890 */ /* 0x000fe2000fffe0ff */
[----:B------:R-:W-:Y:S01]  /*a4a0*/  PLOP3.LUT P0, PT, PT, PT, PT, 0x80, 0x8 ;  /* 0x000000000008781c */ /* 0x000fe20003f0f070 */
[----:B------:R-:W-:Y:S11]  /*a4b0*/  VIADD R0, R0, 0x80 ;  /* 0x0000008000007836 */ /* 0x000ff60000000000 */
[----:B------:R-:W-:Y:S01]  /*a4c0*/  @!UPT UIADD3 URZ, UPT, UPT, URZ, URZ, URZ ;  /* 0x000000fffffff290 */ /* 0x000fe2000fffe0ff */
.L_x_223:
[----:B------:R-:W-:Y:S02]  /*a4d0*/  PLOP3.LUT P1, PT, P1, P0, PT, 0xf2, 0x2f ;  /* 0x00000000002f781c */ /* 0x000fe40000f21e72 */
[----:B------:R-:W-:Y:S01]  /*a4e0*/  @P0 R2UR P1, UR5, R0 ;  /* 0x00000000000502ca */ /* 0x000fe20000020000 */
[----:B------:R-:W-:Y:S07]  /*a4f0*/  UMOV UR7, UR36 ;  /* 0x0000002400077c82 */ /* 0x000fee0008000000 */
[----:B------:R-:W-:Y:S05]  /*a500*/  @P0 PLOP3.LUT P0, PT, P1, PT, PT, 0x80, 0x8 ;  /* 0x000000000008081c */ /* 0x000fea0000f0f070 */
[----:B------:R1:W-:Y:S08]  /*a510*/  UTMASTG.3D [UR4], [UR10] ;  /* 0x000000040a0073b5 */ /* 0x0003f00008010000 */
[----:B-1----:R-:W-:Y:S05]  /*a520*/  @P0 BRA.U.ANY `(.L_x_223) ;  /* 0xfffffffd00e80947 */ /* 0x002fea000393ffff */
[----:B------:R0:W-:Y:S02]  /*a530*/  UTMACMDFLUSH ;  /* 0x00000000000079b7 */ /* 0x0001e40000000000 */
.L_x_221:
[----:B------:R-:W-:Y:S05]  /*a540*/  BSYNC.RECONVERGENT B0 ;  /* 0x0000000000007941 */ /* 0x000fea0003800200 */
.L_x_220:
[----:B------:R-:W-:Y:S01]  /*a550*/  UIADD3 UR43, UPT, UPT, UR43, 0x1, URZ ;  /* 0x000000012b2b7890 */ /* 0x000fe2000fffe0ff */
[----:B------:R-:W-:Y:S01]  /*a560*/  ISETP.NE.AND P0, PT, R155, RZ, PT ;  /* 0x000000ff9b00720c */ /* 0x000fe20003f05270 */
[----:B------:R-:W-:Y:S02]  /*a570*/  BSSY.RECONVERGENT B0, `(.L_x_224) ;  /* 0x0000007000007945 */ /* 0x000fe40003800200 */
[----:B------:R-:W-:Y:S04]  /*a580*/  UISETP.NE.AND UP0, UPT, UR43, 0x4, UPT ;  /* 0x000000042b00788c */ /* 0x000fe8000bf05270 */
[----:B------:R-:W-:Y:S02]  /*a590*/  USEL UR4, URZ, 0x1, UP0 ;  /* 0x00000001ff047887 */ /* 0x000fe40008000000 */
[----:B------:R-:W-:Y:S02]  /*a5a0*/  USEL UR43, UR43, URZ, UP0 ;  /* 0x000000ff2b2b7287 */ /* 0x000fe40008000000 */
[----:B------:R-:W-:Y:S02]  /*a5b0*/  ULOP3.LUT UR44, UR44, UR4, URZ, 0x3c, !UPT ;  /* 0x000000042c2c7292 */ /* 0x000fe4000f8e3cff */
[----:B------:R-:W-:Y:S10]  /*a5c0*/  @P0 BRA `(.L_x_225) ;  /* 0x0000000000040947 */ /* 0x000ff40003800000 */
[----:B------:R-:W-:Y:S04]  /*a5d0*/  DEPBAR.LE SB0, 0x1 ;  /* 0x000080400000791a */ /* 0x000fe80000000000 */
.L_x_225:
[----:B------:R-:W-:Y:S05]  /*a5e0*/  BSYNC.RECONVERGENT B0 ;  /* 0x0000000000007941 */ /* 0x000fea0003800200 */
.L_x_224:
[----:B------:R-:W-:Y:S01]  /*a5f0*/  BAR.SYNC.DEFER_BLOCKING 0x1, 0x80 ;  /* 0x0042000000007b1d */ /* 0x000fe20000010000 */
[----:B------:R-:W-:Y:S01]  /*a600*/  ISETP.NE.AND P3, PT, R159, RZ, PT ;  /* 0x000000ff9f00720c */ /* 0x000fe20003f65270 */
[----:B------:R-:W-:Y:S05]  /*a610*/  VIADD R142, R142, 0x1 ;  /* 0x000000018e8e7836 */ /* 0x000fea0000000000 */
[----:B------:R-:W-:Y:S01]  /*a620*/  ISETP.GE.U32.AND P0, PT, R142, 0x2, PT ;  /* 0x000000028e00780c */ /* 0x000fe20003f06070 */
[----:B------:R-:W-:Y:S11]  /*a630*/  BSSY.RECONVERGENT B0, `(.L_x_226) ;  /* 0x000000b000007945 */ /* 0x000ff60003800200 */
[----:B------:R-:W-:Y:S01]  /*a640*/  @!UPT UIADD3 URZ, UPT, UPT, URZ, URZ, URZ ;  /* 0x000000fffffff290 */ /* 0x000fe2000fffe0ff */
[----:B------:R-:W-:Y:S05]  /*a650*/  @!P0 BRA `(.L_x_227) ;  /* 0x0000000000208947 */ /* 0x000fea0003800000 */
[C---:B-1----:R-:W-:Y:S01]  /*a660*/  @!P3 LEA R2, R148.reuse, UR41, 0x3 ;  /* 0x000000299402bc11 */ /* 0x042fe2000f8e18ff */
[----:B------:R-:W-:Y:S02]  /*a670*/  IMAD.U32 R0, RZ, RZ, UR37 ;  /* 0x00000025ff007e24 */ /* 0x000fe4000f8e00ff */
[----:B------:R-:W-:Y:S02]  /*a680*/  VIADD R148, R148, 0x1 ;  /* 0x0000000194947836 */ /* 0x000fe40000000000 */
[----:B------:R-:W-:Y:S03]  /*a690*/  @!P3 VIADD R2, R2, 0xa0 ;  /* 0x000000a00202b836 */ /* 0x000fe60000000000 */
[----:B------:R-:W-:Y:S02]  /*a6a0*/  ISETP.NE.AND P0, PT, R148, 0x4, PT ;  /* 0x000000049400780c */ /* 0x000fe40003f05270 */
[----:B------:R-:W-:Y:S02]  /*a6b0*/  @!P3 PRMT R0, R0, 0x654, R2 ;  /* 0x000006540000b816 */ /* 0x000fe40000000002 */
[----:B------:R-:W-:Y:S02]  /*a6c0*/  SEL R148, R148, RZ, P0 ;  /* 0x000000ff94947207 */ /* 0x000fe40000000000 */
[----:B------:R2:W-:Y:S07]  /*a6d0*/  @!P3 SYNCS.ARRIVE.TRANS64.RED.A1T0 RZ, [R0+URZ], RZ ;  /* 0x000000ff00ffb9a7 */ /* 0x0005ee00081004ff */
.L_x_227:
[----:B------:R-:W-:Y:S05]  /*a6e0*/  BSYNC.RECONVERGENT B0 ;  /* 0x0000000000007941 */ /* 0x000fea0003800200 */
.L_x_226:
[C---:B------:R-:W-:Y:S01]  /*a6f0*/  ISETP.EQ.OR P2, PT, R68.reuse, 0x3, P3 ;  /* 0x000000034400780c */ /* 0x040fe20001f42670 */
[----:B------:R-:W-:Y:S01]  /*a700*/  VIADD R68, R68, 0x1 ;  /* 0x0000000144447836 */ /* 0x000fe20000000000 */
[----:B------:R-:W-:Y:S04]  /*a710*/  SEL R143, R143, 0x1, P3 ;  /* 0x000000018f8f7807 */ /* 0x000fe80001800000 */
[----:B------:R-:W-:Y:S07]  /*a720*/  ISETP.NE.AND P0, PT, R68, 0x4, PT ;  /* 0x000000044400780c */ /* 0x000fee0003f05270 */
[----:B-1----:R-:W-:Y:S02]  /*a730*/  @!P2 LEA R2, R141, UR41, 0x3 ;  /* 0x000000298d02ac11 */ /* 0x002fe4000f8e18ff */
[----:B--2---:R-:W-:Y:S04]  /*a740*/  @!P2 SHF.L.U32 R0, R144, 0x1f, RZ ;  /* 0x0000001f9000a819 */ /* 0x004fe800000006ff */
[----:B------:R-:W1:Y:S02]  /*a750*/  @!P2 SYNCS.PHASECHK.TRANS64.TRYWAIT P1, [R2+URZ+0x80], R0 ;  /* 0x000080000200a5a7 */ /* 0x000e6400080211ff */
[----:B-1----:R-:W-:Y:S01]  /*a760*/  @!P2 SEL R143, RZ, 0x1, !P1 ;  /* 0x00000001ff8fa807 */ /* 0x002fe20004800000 */
[----:B------:R-:W-:Y:S06]  /*a770*/  @P0 BRA `(.L_x_228) ;  /* 0xffffffbc005c0947 */ /* 0x000fec000383ffff */
[----:B------:R-:W-:Y:S01]  /*a780*/  ISETP.NE.AND P3, PT, R158, RZ, PT ;  /* 0x000000ff9e00720c */ /* 0x000fe20003f65270 */
[----:B------:R-:W-:Y:S01]  /*a790*/  UIADD3 UR42, UPT, UPT, UR42, 0x4, URZ ;  /* 0x000000042a2a7890 */ /* 0x000fe2000fffe0ff */
[----:B------:R-:W-:Y:S01]  /*a7a0*/  ISETP.NE.AND P0, PT, R138, 0x2, PT ;  /* 0x000000028a00780c */ /* 0x000fe20003f05270 */
[----:B------:R-:W-:Y:S02]  /*a7b0*/  IMAD.IADD R22, R145, 0x1, R115 ;  /* 0x0000000191167824 */ /* 0x000fe400078e0273 */
[----:B------:R-:W-:Y:S01]  /*a7c0*/  IMAD.IADD R23, R146, 0x1, R132 ;  /* 0x0000000192177824 */ /* 0x000fe200078e0284 */
[----:B------:R-:W-:Y:S02]  /*a7d0*/  SEL R0, RZ, 0x1, P0 ;  /* 0x00000001ff007807 */ /* 0x000fe40000000000 */
[----:B------:R-:W-:Y:S02]  /*a7e0*/  SEL R138, R138, RZ, P0 ;  /* 0x000000ff8a8a7207 */ /* 0x000fe40000000000 */
[----:B------:R-:W-:-:S03]  /*a7f0*/  LOP3.LUT R149, R149, R0, RZ, 0x3c, !PT ;  /* 0x0000000095957212 */ /* 0x000fc600078e3cff */
[----:B------:R-:W-:Y:S01]  /*a800*/  @P3 R2UR UR36, R147 ;  /* 0x00000000932432ca */ /* 0x000fe200000e0000 */
[----:B------:R-:W-:-:S14]  /*a810*/  @P3 BRA `(.L_x_229) ;  /* 0xffffffac00ec3947 */ /* 0x000fdc000383ffff */
[----:B------:R-:W-:-:S09]  /*a820*/  UISETP.NE.AND UP0, UPT, UR45, URZ, UPT ;  /* 0x000000ff2d00728c */ /* 0x000fd2000bf05270 */
[----:B------:R-:W-:Y:S05]  /*a830*/  BRA.U !UP0, `(.L_x_230) ;  /* 0x0000000108487547 */ /* 0x000fea000b800000 */
[----:B------:R-:W1:Y:S02]  /*a840*/  LDCU.64 UR4, c[0x0][0x890] ;  /* 0x00011200ff0477ac */ /* 0x000e640008000a00 */
[----:B-1----:R-:W-:-:S04]  /*a850*/  UISETP.NE.U32.AND UP0, UPT, UR4, URZ, UPT ;  /* 0x000000ff0400728c */ /* 0x002fc8000bf05070 */
[----:B------:R-:W-:-:S09]  /*a860*/  UISETP.NE.AND.EX UP0, UPT, UR5, URZ, UPT, UP0 ;  /* 0x000000ff0500728c */ /* 0x000fd2000bf05300 */
[----:B------:R-:W-:Y:S05]  /*a870*/  BRA.U UP0, `(.L_x_231) ;  /* 0x00000001000c7547 */ /* 0x000fea000b800000 */
[----:B------:R-:W-:-:S13]  /*a880*/  FSETP.NEU.AND P0, PT, R91, RZ, PT ;  /* 0x000000ff5b00720b */ /* 0x000fda0003f0d000 */
[----:B------:R-:W-:Y:S05]  /*a890*/  @!P0 EXIT ;  /* 0x000000000000894d */ /* 0x000fea0003800000 */
[----:B------:R-:W-:Y:S05]  /*a8a0*/  BRA `(.L_x_230) ;  /* 0x00000000002c7947 */ /* 0x000fea0003800000 */
.L_x_231:
[----:B------:R-:W-:Y:S01]  /*a8b0*/  ISETP.NE.AND P0, PT, R134, RZ, PT ;  /* 0x000000ff8600720c */ /* 0x000fe20003f05270 */
[----:B------:R-:W-:-:S12]  /*a8c0*/  BSSY.RECONVERGENT B0, `(.L_x_230) ;  /* 0x0000009000007945 */ /* 0x000fd80003800200 */
[----:B------:R-:W-:Y:S05]  /*a8d0*/  @P0 BRA `(.L_x_232) ;  /* 0x0000000000140947 */ /* 0x000fea0003800000 */
[----:B------:R-:W1:Y:S02]  /*a8e0*/  LDCU.64 UR4, c[0x0][0x888] ;  /* 0x00011100ff0477ac */ /* 0x000e640008000a00 */
[----:B-1----:R-:W-:-:S04]  /*a8f0*/  ISETP.NE.U32.AND P0, PT, RZ, UR4, PT ;  /* 0x00000004ff007c0c */ /* 0x002fc8000bf05070 */
[----:B------:R-:W-:-:S13]  /*a900*/  ISETP.NE.AND.EX P0, PT, RZ, UR5, PT, P0 ;  /* 0x00000005ff007c0c */ /* 0x000fda000bf05300 */
[----:B------:R-:W-:Y:S05]  /*a910*/  @!P0 EXIT ;  /* 0x000000000000894d */ /* 0x000fea0003800000 */
[----:B------:R-:W-:Y:S05]  /*a920*/  BRA `(.L_x_233) ;  /* 0x0000000000087947 */ /* 0x000fea0003800000 */
.L_x_232:
[----:B------:R-:W-:-:S13]  /*a930*/  FSETP.NEU.AND P0, PT, R91, RZ, PT ;  /* 0x000000ff5b00720b */ /* 0x000fda0003f0d000 */
[----:B------:R-:W-:Y:S05]  /*a940*/  @!P0 EXIT ;  /* 0x000000000000894d */ /* 0x000fea0003800000 */
.L_x_233:
[----:B------:R-:W-:Y:S05]  /*a950*/  BSYNC.RECONVERGENT B0 ;  /* 0x0000000000007941 */ /* 0x000fea0003800200 */
.L_x_230:
[----:B------:R-:W-:Y:S01]  /*a960*/  LEA R2, R148, UR41, 0x3 ;  /* 0x0000002994027c11 */ /* 0x000fe2000f8e18ff */
[----:B------:R-:W-:Y:S01]  /*a970*/  IMAD.U32 R0, RZ, RZ, UR37 ;  /* 0x00000025ff007e24 */ /* 0x000fe2000f8e00ff */
[----:B------:R-:W-:-:S04]  /*a980*/  DEPBAR.LE SB0, 0x0 ;  /* 0x000080000000791a */ /* 0x000fc80000000000 */
[----:B------:R-:W-:-:S05]  /*a990*/  VIADD R2, R2, 0xa0 ;  /* 0x000000a002027836 */ /* 0x000fca0000000000 */
[----:B------:R-:W-:-:S04]  /*a9a0*/  PRMT R0, R0, 0x654, R2 ;  /* 0x0000065400007816 */ /* 0x000fc80000000002 */
[----:B------:R-:W-:Y:S01]  /*a9b0*/  SYNCS.ARRIVE.TRANS64.RED.A1T0 RZ, [R0+URZ], RZ ;  /* 0x000000ff00ff79a7 */ /* 0x000fe200081004ff */
[----:B------:R-:W-:Y:S05]  /*a9c0*/  EXIT ;  /* 0x000000000000794d */ /* 0x000fea0003800000 */
.L_x_24:
[----:B--2---:R2:W4:Y:S02]  /*a9d0*/  SYNCS.PHASECHK.TRANS64.TRYWAIT P0, [R2+URZ+0x140], R3 ;  /* 0x00014003020075a7 */ /* 0x00452400080011ff */
[----:B----4-:R-:W-:Y:S05]  /*a9e0*/  @!P0 NANOSLEEP.SYNCS 0x989680 ;  /* 0x009896800000895d */ /* 0x010fea0003900000 */
[----:B------:R-:W4:Y:S02]  /*a9f0*/  @!P0 SYNCS.PHASECHK.TRANS64 P0, [R2+URZ+0x140], R3 ;  /* 0x00014003020085a7 */ /* 0x000f2400080010ff */
[----:B----4-:R-:W-:Y:S05]  /*aa00*/  @!P0 BRA `(.L_x_24) ;  /* 0xfffffffc00f08947 */ /* 0x010fea000383ffff */
[----:B------:R-:W-:Y:S05]  /*aa10*/  BRA `(.L_x_234) ;  /* 0xffffff6c00887947 */ /* 0x000fea000383ffff */
.L_x_27:
[----:B------:R-:W-:-:S07]  /*aa20*/  MOV R2, UR33 ;  /* 0x0000002100027c02 */ /* 0x000fce0008000f00 */
.L_x_235:
[----:B-1----:R1:W2:Y:S02]  /*aa30*/  SYNCS.PHASECHK.TRANS64.TRYWAIT P0, [R2+URZ+0x40], R4 ;  /* 0x00004004020075a7 */ /* 0x0022a400080011ff */
[----:B--2---:R-:W-:Y:S05]  /*aa40*/  @!P0 NANOSLEEP.SYNCS 0x989680 ;  /* 0x009896800000895d */ /* 0x004fea0003900000 */
[----:B------:R-:W2:Y:S02]  /*aa50*/  @!P0 SYNCS.PHASECHK.TRANS64 P0, [R2+URZ+0x40], R4 ;  /* 0x00004004020085a7 */ /* 0x000ea400080010ff */
[----:B--2---:R-:W-:Y:S05]  /*aa60*/  @!P0 BRA `(.L_x_235) ;  /* 0xfffffffc00f08947 */ /* 0x004fea000383ffff */
[----:B------:R-:W-:Y:S05]  /*aa70*/  BRA `(.L_x_26) ;  /* 0xffffff6c00f07947 */ /* 0x000fea000383ffff */
.L_x_34:
[----:B-1----:R-:W-:-:S07]  /*aa80*/  MOV R2, UR17 ;  /* 0x0000001100027c02 */ /* 0x002fce0008000f00 */
.L_x_236:
[----:B-1----:R1:W2:Y:S02]  /*aa90*/  SYNCS.PHASECHK.TRANS64.TRYWAIT P0, [R2+URZ+0x40], R4 ;  /* 0x00004004020075a7 */ /* 0x0022a400080011ff */
[----:B--2---:R-:W-:Y:S05]  /*aaa0*/  @!P0 NANOSLEEP.SYNCS 0x989680 ;  /* 0x009896800000895d */ /* 0x004fea0003900000 */
[----:B------:R-:W2:Y:S02]  /*aab0*/  @!P0 SYNCS.PHASECHK.TRANS64 P0, [R2+URZ+0x40], R4 ;  /* 0x00004004020085a7 */ /* 0x000ea400080010ff */
[----:B--2---:R-:W-:Y:S05]  /*aac0*/  @!P0 BRA `(.L_x_236) ;  /* 0xfffffffc00f08947 */ /* 0x004fea000383ffff */
[----:B------:R-:W-:Y:S05]  /*aad0*/  BRA `(.L_x_33) ;  /* 0xffffff7000b07947 */ /* 0x000fea000383ffff */
.L_x_39:
[----:B-1----:R1:W2:Y:S02]  /*aae0*/  SYNCS.PHASECHK.TRANS64.TRYWAIT P0, [R2+URZ+0xd0], R3 ;  /* 0x0000d003020075a7 */ /* 0x0022a400080011ff */
[----:B--2---:R-:W-:Y:S05]  /*aaf0*/  @!P0 NANOSLEEP.SYNCS 0x989680 ;  /* 0x009896800000895d */ /* 0x004fea0003900000 */
[----:B------:R-:W2:Y:S02]  /*ab00*/  @!P0 SYNCS.PHASECHK.TRANS64 P0, [R2+URZ+0xd0], R3 ;  /* 0x0000d003020085a7 */ /* 0x000ea400080010ff */
[----:B--2---:R-:W-:Y:S05]  /*ab10*/  @!P0 BRA `(.L_x_39) ;  /* 0xfffffffc00f08947 */ /* 0x004fea000383ffff */
[----:B------:R-:W-:Y:S05]  /*ab20*/  BRA `(.L_x_237) ;  /* 0xffffff7400547947 */ /* 0x000fea000383ffff */
.L_x_43:
[----:B---3--:R-:W-:-:S07]  /*ab30*/  MOV R0, UR4 ;  /* 0x0000000400007c02 */ /* 0x008fce0008000f00 */
.L_x_238:
[----:B-1----:R1:W2:Y:S02]  /*ab40*/  SYNCS.PHASECHK.TRANS64.TRYWAIT P0, [R0+URZ], R2 ;  /* 0x00000002000075a7 */ /* 0x0022a400080011ff */
[----:B--2---:R-:W-:Y:S05]  /*ab50*/  @!P0 NANOSLEEP.SYNCS 0x989680 ;  /* 0x009896800000895d */ /* 0x004fea0003900000 */
[----:B------:R-:W2:Y:S02]  /*ab60*/  @!P0 SYNCS.PHASECHK.TRANS64 P0, [R0+URZ], R2 ;  /* 0x00000002000085a7 */ /* 0x000ea400080010ff */
[----:B--2---:R-:W-:Y:S05]  /*ab70*/  @!P0 BRA `(.L_x_238) ;  /* 0xfffffffc00f08947 */ /* 0x004fea000383ffff */
[----:B------:R-:W-:Y:S05]  /*ab80*/  BRA `(.L_x_239) ;  /* 0xffffff7800c47947 */ /* 0x000fea000383ffff */
.L_x_44:
[----:B---3--:R-:W-:-:S07]  /*ab90*/  MOV R0, UR4 ;  /* 0x0000000400007c02 */ /* 0x008fce0008000f00 */
.L_x_240:
[----:B-1----:R1:W2:Y:S02]  /*aba0*/  SYNCS.PHASECHK.TRANS64.TRYWAIT P0, [R0+URZ], R3 ;  /* 0x00000003000075a7 */ /* 0x0022a400080011ff */
[----:B--2---:R-:W-:Y:S05]  /*abb0*/  @!P0 NANOSLEEP.SYNCS 0x989680 ;  /* 0x009896800000895d */ /* 0x004fea0003900000 */
[----:B------:R-:W2:Y:S02]  /*abc0*/  @!P0 SYNCS.PHASECHK.TRANS64 P0, [R0+URZ], R3 ;  /* 0x00000003000085a7 */ /* 0x000ea400080010ff */
[----:B--2---:R-:W-:Y:S05]  /*abd0*/  @!P0 BRA `(.L_x_240) ;  /* 0xfffffffc00f08947 */ /* 0x004fea000383ffff */
[----:B------:R-:W-:Y:S05]  /*abe0*/  BRA `(.L_x_241) ;  /* 0xffffff7800d07947 */ /* 0x000fea000383ffff */
.L_x_45:
[----:B---3--:R-:W-:-:S07]  /*abf0*/  MOV R0, UR4 ;  /* 0x0000000400007c02 */ /* 0x008fce0008000f00 */
.L_x_242:
[----:B-1----:R1:W2:Y:S02]  /*ac00*/  SYNCS.PHASECHK.TRANS64.TRYWAIT P0, [R0+URZ], R3 ;  /* 0x00000003000075a7 */ /* 0x0022a400080011ff */
[----:B--2---:R-:W-:Y:S05]  /*ac10*/  @!P0 NANOSLEEP.SYNCS 0x989680 ;  /* 0x009896800000895d */ /* 0x004fea0003900000 */
[----:B------:R-:W2:Y:S02]  /*ac20*/  @!P0 SYNCS.PHASECHK.TRANS64 P0, [R0+URZ], R3 ;  /* 0x00000003000085a7 */ /* 0x000ea400080010ff */
[----:B--2---:R-:W-:Y:S05]  /*ac30*/  @!P0 BRA `(.L_x_242) ;  /* 0xfffffffc00f08947 */ /* 0x004fea000383ffff */
[----:B------:R-:W-:Y:S05]  /*ac40*/  BRA `(.L_x_243) ;  /* 0xffffff7800dc7947 */ /* 0x000fea000383ffff */
.L_x_46:
[----:B---3--:R-:W-:-:S07]  /*ac50*/  MOV R0, UR4 ;  /* 0x0000000400007c02 */ /* 0x008fce0008000f00 */
.L_x_244:
[----:B-1----:R1:W2:Y:S02]  /*ac60*/  SYNCS.PHASECHK.TRANS64.TRYWAIT P0, [R0+URZ], R3 ;  /* 0x00000003000075a7 */ /* 0x0022a400080011ff */
[----:B--2---:R-:W-:Y:S05]  /*ac70*/  @!P0 NANOSLEEP.SYNCS 0x989680 ;  /* 0x009896800000895d */ /* 0x004fea0003900000 */
[----:B------:R-:W2:Y:S02]  /*ac80*/  @!P0 SYNCS.PHASECHK.TRANS64 P0, [R0+URZ], R3 ;  /* 0x00000003000085a7 */ /* 0x000ea400080010ff */
[----:B--2---:R-:W-:Y:S05]  /*ac90*/  @!P0 BRA `(.L_x_244) ;  /* 0xfffffffc00f08947 */ /* 0x004fea000383ffff */
[----:B------:R-:W-:Y:S05]  /*aca0*/  BRA `(.L_x_245) ;  /* 0xffffff7800e87947 */ /* 0x000fea000383ffff */
.L_x_47:
[----:B---3--:R-:W-:-:S07]  /*acb0*/  MOV R0, UR4 ;  /* 0x0000000400007c02 */ /* 0x008fce0008000f00 */
.L_x_246:
[----:B-1----:R1:W2:Y:S02]  /*acc0*/  SYNCS.PHASECHK.TRANS64.TRYWAIT P0, [R0+URZ], R3 ;  /* 0x00000003000075a7 */ /* 0x0022a400080011ff */
[----:B--2---:R-:W-:Y:S05]  /*acd0*/  @!P0 NANOSLEEP.SYNCS 0x989680 ;  /* 0x009896800000895d */ /* 0x004fea0003900000 */
[----:B------:R-:W2:Y:S02]  /*ace0*/  @!P0 SYNCS.PHASECHK.TRANS64 P0, [R0+URZ], R3 ;  /* 0x00000003000085a7 */ /* 0x000ea400080010ff */
[----:B--2---:R-:W-:Y:S05]  /*acf0*/  @!P0 BRA `(.L_x_246) ;  /* 0xfffffffc00f08947 */ /* 0x004fea000383ffff */
[----:B------:R-:W-:Y:S05]  /*ad00*/  BRA `(.L_x_247) ;  /* 0xffffff7800f47947 */ /* 0x000fea000383ffff */
.L_x_48:
[----:B---3--:R-:W-:-:S07]  /*ad10*/  MOV R0, UR4 ;  /* 0x0000000400007c02 */ /* 0x008fce0008000f00 */
.L_x_248:
[----:B-1----:R1:W2:Y:S02]  /*ad20*/  SYNCS.PHASECHK.TRANS64.TRYWAIT P0, [R0+URZ], R3 ;  /* 0x00000003000075a7 */ /* 0x0022a400080011ff */
[----:B--2---:R-:W-:Y:S05]  /*ad30*/  @!P0 NANOSLEEP.SYNCS 0x989680 ;  /* 0x009896800000895d */ /* 0x004fea0003900000 */
[----:B------:R-:W2:Y:S02]  /*ad40*/  @!P0 SYNCS.PHASECHK.TRANS64 P0, [R0+URZ], R3 ;  /* 0x00000003000085a7 */ /* 0x000ea400080010ff */
[----:B--2---:R-:W-:Y:S05]  /*ad50*/  @!P0 BRA `(.L_x_248) ;  /* 0xfffffffc00f08947 */ /* 0x004fea000383ffff */
[----:B------:R-:W-:Y:S05]  /*ad60*/  BRA `(.L_x_249) ;  /* 0xffffff7c00007947 */ /* 0x000fea000383ffff */
.L_x_49:
[----:B---3--:R-:W-:-:S07]  /*ad70*/  MOV R0, UR4 ;  /* 0x0000000400007c02 */ /* 0x008fce0008000f00 */
.L_x_250:
[----:B-1----:R1:W2:Y:S02]  /*ad80*/  SYNCS.PHASECHK.TRANS64.TRYWAIT P0, [R0+URZ], R3 ;  /* 0x00000003000075a7 */ /* 0x0022a400080011ff */
[----:B--2---:R-:W-:Y:S05]  /*ad90*/  @!P0 NANOSLEEP.SYNCS 0x989680 ;  /* 0x009896800000895d */ /* 0x004fea0003900000 */
[----:B------:R-:W2:Y:S02]  /*ada0*/  @!P0 SYNCS.PHASECHK.TRANS64 P0, [R0+URZ], R3 ;  /* 0x00000003000085a7 */ /* 0x000ea400080010ff */
[----:B--2---:R-:W-:Y:S05]  /*adb0*/  @!P0 BRA `(.L_x_250) ;  /* 0xfffffffc00f08947 */ /* 0x004fea000383ffff */
[----:B------:R-:W-:Y:S05]  /*adc0*/  BRA `(.L_x_251) ;  /* 0xffffff7c000c7947 */ /* 0x000fea000383ffff */
.L_x_52:
[----:B-1----:R1:W2:Y:S02]  /*add0*/  SYNCS.PHASECHK.TRANS64.TRYWAIT P0, [R0+URZ+0x130], R4 ;  /* 0x00013004000075a7 */ /* 0x0022a400080011ff */
[----:B--2---:R-:W-:Y:S05]  /*ade0*/  @!P0 NANOSLEEP.SYNCS 0x989680 ;  /* 0x009896800000895d */ /* 0x004fea0003900000 */
[----:B------:R-:W2:Y:S02]  /*adf0*/  @!P0 SYNCS.PHASECHK.TRANS64 P0, [R0+URZ+0x130], R4 ;  /* 0x00013004000085a7 */ /* 0x000ea400080010ff */
[----:B--2---:R-:W-:Y:S05]  /*ae00*/  @!P0 BRA `(.L_x_52) ;  /* 0xfffffffc00f08947 */ /* 0x004fea000383ffff */
[----:B------:R-:W-:Y:S05]  /*ae10*/  BRA `(.L_x_252) ;  /* 0xffffff7c006c7947 */ /* 0x000fea000383ffff */
.L_x_53:
[----:B------:R-:W-:-:S07]  /*ae20*/  MOV R0, UR5 ;  /* 0x0000000500007c02 */ /* 0x000fce0008000f00 */
.L_x_253:
[----:B-1----:R1:W2:Y:S02]  /*ae30*/  SYNCS.PHASECHK.TRANS64.TRYWAIT P0, [R0+URZ+0xe0], R5 ;  /* 0x0000e005000075a7 */ /* 0x0022a400080011ff */
[----:B--2---:R-:W-:Y:S05]  /*ae40*/  @!P0 NANOSLEEP.SYNCS 0x989680 ;  /* 0x009896800000895d */ /* 0x004fea0003900000 */
[----:B------:R-:W2:Y:S02]  /*ae50*/  @!P0 SYNCS.PHASECHK.TRANS64 P0, [R0+URZ+0xe0], R5 ;  /* 0x0000e005000085a7 */ /* 0x000ea400080010ff */
[----:B--2---:R-:W-:Y:S05]  /*ae60*/  @!P0 BRA `(.L_x_253) ;  /* 0xfffffffc00f08947 */ /* 0x004fea000383ffff */
[----:B------:R-:W-:Y:S05]  /*ae70*/  BRA `(.L_x_254) ;  /* 0xffffff7c007c7947 */ /* 0x000fea000383ffff */
.L_x_54:
[----:B-1----:R1:W2:Y:S02]  /*ae80*/  SYNCS.PHASECHK.TRANS64.TRYWAIT P1, [R0+URZ+0xd0], R4 ;  /* 0x0000d004000075a7 */ /* 0x0022a400080211ff */
[----:B--2---:R-:W-:Y:S05]  /*ae90*/  @!P1 NANOSLEEP.SYNCS 0x989680 ;  /* 0x009896800000995d */ /* 0x004fea0003900000 */
[----:B------:R-:W2:Y:S02]  /*aea0*/  @!P1 SYNCS.PHASECHK.TRANS64 P1, [R0+URZ+0xd0], R4 ;  /* 0x0000d004000095a7 */ /* 0x000ea400080210ff */
[----:B--2---:R-:W-:Y:S05]  /*aeb0*/  @!P1 BRA `(.L_x_54) ;  /* 0xfffffffc00f09947 */ /* 0x004fea000383ffff */
[----:B------:R-:W-:Y:S05]  /*aec0*/  BRA `(.L_x_255) ;  /* 0xffffff7c00ac7947 */ /* 0x000fea000383ffff */
.L_x_57:
[----:B------:R-:W-:-:S07]  /*aed0*/  MOV R0, UR5 ;  /* 0x0000000500007c02 */ /* 0x000fce0008000f00 */
.L_x_256:
[----:B-1----:R1:W2:Y:S02]  /*aee0*/  SYNCS.PHASECHK.TRANS64.TRYWAIT P0, [R0+URZ+0xe0], R2 ;  /* 0x0000e002000075a7 */ /* 0x0022a400080011ff */
[----:B--2---:R-:W-:Y:S05]  /*aef0*/  @!P0 NANOSLEEP.SYNCS 0x989680 ;  /* 0x009896800000895d */ /* 0x004fea0003900000 */
[----:B------:R-:W2:Y:S02]  /*af00*/  @!P0 SYNCS.PHASECHK.TRANS64 P0, [R0+URZ+0xe0], R2 ;  /* 0x0000e002000085a7 */ /* 0x000ea400080010ff */
[----:B--2---:R-:W-:Y:S05]  /*af10*/  @!P0 BRA `(.L_x_256) ;  /* 0xfffffffc00f08947 */ /* 0x004fea000383ffff */
[----:B------:R-:W-:Y:S05]  /*af20*/  BRA `(.L_x_56) ;  /* 0xffffff8000007947 */ /* 0x000fea000383ffff */
.L_x_66:
[----:B-1----:R-:W-:-:S04]  /*af30*/  MOV R4, UR6 ;  /* 0x0000000600047c02 */ /* 0x002fc80008000f00 */
[----:B------:R1:W2:Y:S03]  /*af40*/  SYNCS.PHASECHK.TRANS64.TRYWAIT P0, [R4+URZ+0x8], R5 ;  /* 0x00000805040075a7 */ /* 0x0002a600080011ff */
[----:B--2---:R-:W-:Y:S05]  /*af50*/  @!P0 NANOSLEEP.SYNCS 0x989680 ;  /* 0x009896800000895d */ /* 0x004fea0003900000 */
[----:B------:R-:W2:Y:S02]  /*af60*/  @!P0 SYNCS.PHASECHK.TRANS64 P0, [R4+URZ+0x8], R5 ;  /* 0x00000805040085a7 */ /* 0x000ea400080010ff */
[----:B--2---:R-:W-:Y:S05]  /*af70*/  @!P0 BRA `(.L_x_66) ;  /* 0xfffffffc00ec8947 */ /* 0x004fea000383ffff */
[----:B------:R-:W-:Y:S05]  /*af80*/  BRA `(.L_x_65) ;  /* 0xffffff8000b47947 */ /* 0x000fea000383ffff */
.L_x_68:
[----:B------:R-:W-:Y:S01]  /*af90*/  BSSY B0, `(.L_x_257) ;  /* 0x0000006000007945 */ /* 0x000fe20003800000 */
[----:B------:R-:W-:-:S07]  /*afa0*/  MOV R15, 0xffffffff ;  /* 0xffffffff000f7802 */ /* 0x000fce0000000f00 */
[----:B-1---5:R-:W-:Y:S05]  /*afb0*/  WARPSYNC.COLLECTIVE R15, `(.L_x_258) ;  /* 0x000000000f0c7348 */ /* 0x022fea0003c00000 */
[----:B------:R-:W-:Y:S02]  /*afc0*/  ELECT P6, UR79, PT ;  /* 0x00000000004f782f */ /* 0x000fe400038c0000 */
[----:B------:R-:W-:Y:S01]  /*afd0*/  MOV R14, UR79 ;  /* 0x0000004f000e7c02 */ /* 0x000fe20008000f00 */
[----:B-1---5:R-:W-:Y:S10]  /*afe0*/  ENDCOLLECTIVE ;  /* 0x000000000000791b */ /* 0x022ff40003800000 */
.L_x_258:
[----:B------:R-:W-:Y:S05]  /*aff0*/  BSYNC B0 ;  /* 0x0000000000007941 */ /* 0x000fea0003800000 */
.L_x_257:
[----:B------:R-:W-:Y:S05]  /*b000*/  BRA `(.L_x_259) ;  /* 0xffffff8000e47947 */ /* 0x000fea000383ffff */
.L_x_70:
[----:B-1----:R-:W-:-:S04]  /*b010*/  MOV R2, UR6 ;  /* 0x0000000600027c02 */ /* 0x002fc80008000f00 */
[----:B------:R1:W2:Y:S03]  /*b020*/  SYNCS.PHASECHK.TRANS64.TRYWAIT P0, [R2+URZ+0x8], R3 ;  /* 0x00000803020075a7 */ /* 0x0002a600080011ff */
[----:B--2---:R-:W-:Y:S05]  /*b030*/  @!P0 NANOSLEEP.SYNCS 0x989680 ;  /* 0x009896800000895d */ /* 0x004fea0003900000 */
[----:B------:R-:W2:Y:S02]  /*b040*/  @!P0 SYNCS.PHASECHK.TRANS64 P0, [R2+URZ+0x8], R3 ;  /* 0x00000803020085a7 */ /* 0x000ea400080010ff */
[----:B--2---:R-:W-:Y:S05]  /*b050*/  @!P0 BRA `(.L_x_70) ;  /* 0xfffffffc00ec8947 */ /* 0x004fea000383ffff */
[----:B------:R-:W-:Y:S05]  /*b060*/  BRA `(.L_x_69) ;  /* 0xffffff8000e87947 */ /* 0x000fea000383ffff */
.L_x_71:
[----:B-1----:R1:W2:Y:S02]  /*b070*/  SYNCS.PHASECHK.TRANS64.TRYWAIT P0, [R0+URZ+0xd0], R4 ;  /* 0x0000d004000075a7 */ /* 0x0022a400080011ff */
[----:B--2---:R-:W-:Y:S05]  /*b080*/  @!P0 NANOSLEEP.SYNCS 0x989680 ;  /* 0x009896800000895d */ /* 0x004fea0003900000 */
[----:B------:R-:W2:Y:S02]  /*b090*/  @!P0 SYNCS.PHASECHK.TRANS64 P0, [R0+URZ+0xd0], R4 ;  /* 0x0000d004000085a7 */ /* 0x000ea400080010ff */
[----:B--2---:R-:W-:Y:S05]  /*b0a0*/  @!P0 BRA `(.L_x_71) ;  /* 0xfffffffc00f08947 */ /* 0x004fea000383ffff */
[----:B------:R-:W-:Y:S05]  /*b0b0*/  BRA `(.L_x_260) ;  /* 0xffffff8400d47947 */ /* 0x000fea000383ffff */
.L_x_73:
[----:B------:R-:W-:-:S07]  /*b0c0*/  MOV R0, UR9 ;  /* 0x0000000900007c02 */ /* 0x000fce0008000f00 */
.L_x_261:
[----:B-1----:R1:W2:Y:S02]  /*b0d0*/  SYNCS.PHASECHK.TRANS64.TRYWAIT P0, [R0+URZ+0x110], R4 ;  /* 0x00011004000075a7 */ /* 0x0022a400080011ff */
[----:B--2---:R-:W-:Y:S05]  /*b0e0*/  @!P0 NANOSLEEP.SYNCS 0x989680 ;  /* 0x009896800000895d */ /* 0x004fea0003900000 */
[----:B------:R-:W2:Y:S02]  /*b0f0*/  @!P0 SYNCS.PHASECHK.TRANS64 P0, [R0+URZ+0x110], R4 ;  /* 0x00011004000085a7 */ /* 0x000ea400080010ff */
[----:B--2---:R-:W-:Y:S05]  /*b100*/  @!P0 BRA `(.L_x_261) ;  /* 0xfffffffc00f08947 */ /* 0x004fea000383ffff */
[----:B------:R-:W-:Y:S05]  /*b110*/  BRA `(.L_x_262) ;  /* 0xffffff8800207947 */ /* 0x000fea000383ffff */
.L_x_76:
[----:B------:R-:W-:Y:S07]  /*b120*/  MOV R0, UR8 ;  /* 0x0000000800007c02 */ /* 0x000fee0008000f00 */
.L_x_263:
[----:B-1----:R1:W2:Y:S02]  /*b130*/  SYNCS.PHASECHK.TRANS64.TRYWAIT P0, [R0+URZ], R4 ;  /* 0x00000004000075a7 */ /* 0x0022a400080011ff */
[----:B--2---:R-:W-:Y:S05]  /*b140*/  @!P0 NANOSLEEP.SYNCS 0x989680 ;  /* 0x009896800000895d */ /* 0x004fea0003900000 */
[----:B------:R-:W2:Y:S02]  /*b150*/  @!P0 SYNCS.PHASECHK.TRANS64 P0, [R0+URZ], R4 ;  /* 0x00000004000085a7 */ /* 0x000ea400080010ff */
[----:B--2---:R-:W-:Y:S05]  /*b160*/  @!P0 BRA `(.L_x_263) ;  /* 0xfffffffc00f08947 */ /* 0x004fea000383ffff */
[----:B------:R-:W-:Y:S05]  /*b170*/  BRA `(.L_x_75) ;  /* 0xffffff8800347947 */ /* 0x000fea000383ffff */
.L_x_80:
[----:B-1----:R-:W-:-:S07]  /*b180*/  MOV R0, UR8 ;  /* 0x0000000800007c02 */ /* 0x002fce0008000f00 */
.L_x_264:
[----:B-1----:R1:W2:Y:S02]  /*b190*/  SYNCS.PHASECHK.TRANS64.TRYWAIT P0, [R0+URZ], R2 ;  /* 0x00000002000075a7 */ /* 0x0022a400080011ff */
[----:B--2---:R-:W-:Y:S05]  /*b1a0*/  @!P0 NANOSLEEP.SYNCS 0x989680 ;  /* 0x009896800000895d */ /* 0x004fea0003900000 */
[----:B------:R-:W2:Y:S02]  /*b1b0*/  @!P0 SYNCS.PHASECHK.TRANS64 P0, [R0+URZ], R2 ;  /* 0x00000002000085a7 */ /* 0x000ea400080010ff */
[----:B--2---:R-:W-:Y:S05]  /*b1c0*/  @!P0 BRA `(.L_x_264) ;  /* 0xfffffffc00f08947 */ /* 0x004fea000383ffff */
[----:B------:R-:W-:Y:S05]  /*b1d0*/  BRA `(.L_x_265) ;  /* 0xffffff8c00287947 */ /* 0x000fea000383ffff */
.L_x_81:
[----:B------:R-:W-:-:S07]  /*b1e0*/  MOV R0, UR8 ;  /* 0x0000000800007c02 */ /* 0x000fce0008000f00 */
.L_x_266:
[----:B-1----:R1:W2:Y:S02]  /*b1f0*/  SYNCS.PHASECHK.TRANS64.TRYWAIT P0, [R0+URZ], R3 ;  /* 0x00000003000075a7 */ /* 0x0022a400080011ff */
[----:B--2---:R-:W-:Y:S05]  /*b200*/  @!P0 NANOSLEEP.SYNCS 0x989680 ;  /* 0x009896800000895d */ /* 0x004fea0003900000 */
[----:B------:R-:W2:Y:S02]  /*b210*/  @!P0 SYNCS.PHASECHK.TRANS64 P0, [R0+URZ], R3 ;  /* 0x00000003000085a7 */ /* 0x000ea400080010ff */
[----:B--2---:R-:W-:Y:S05]  /*b220*/  @!P0 BRA `(.L_x_266) ;  /* 0xfffffffc00f08947 */ /* 0x004fea000383ffff */
[----:B------:R-:W-:Y:S05]  /*b230*/  BRA `(.L_x_267) ;  /* 0xffffff8c00347947 */ /* 0x000fea000383ffff */
.L_x_82:
[----:B------:R-:W-:-:S07]  /*b240*/  MOV R0, UR8 ;  /* 0x0000000800007c02 */ /* 0x000fce0008000f00 */
.L_x_268:
[----:B-1----:R1:W2:Y:S02]  /*b250*/  SYNCS.PHASECHK.TRANS64.TRYWAIT P0, [R0+URZ], R3 ;  /* 0x00000003000075a7 */ /* 0x0022a400080011ff */
[----:B--2---:R-:W-:Y:S05]  /*b260*/  @!P0 NANOSLEEP.SYNCS 0x989680 ;  /* 0x009896800000895d */ /* 0x004fea0003900000 */
[----:B------:R-:W2:Y:S02]  /*b270*/  @!P0 SYNCS.PHASECHK.TRANS64 P0, [R0+URZ], R3 ;  /* 0x00000003000085a7 */ /* 0x000ea400080010ff */
[----:B--2---:R-:W-:Y:S05]  /*b280*/  @!P0 BRA `(.L_x_268) ;  /* 0xfffffffc00f08947 */ /* 0x004fea000383ffff */
[----:B------:R-:W-:Y:S05]  /*b290*/  BRA `(.L_x_269) ;  /* 0xffffff8c00407947 */ /* 0x000fea000383ffff */
.L_x_85:
[----:B------:R-:W-:-:S07]  /*b2a0*/  MOV R0, UR7 ;  /* 0x0000000700007c02 */ /* 0x000fce0008000f00 */
.L_x_270:
[----:B-1----:R1:W2:Y:S02]  /*b2b0*/  SYNCS.PHASECHK.TRANS64.TRYWAIT P1, [R0+URZ+0x150], R2 ;  /* 0x00015002000075a7 */ /* 0x0022a400080211ff */
[----:B--2---:R-:W-:Y:S05]  /*b2c0*/  @!P1 NANOSLEEP.SYNCS 0x989680 ;  /* 0x009896800000995d */ /* 0x004fea0003900000 */
[----:B------:R-:W2:Y:S02]  /*b2d0*/  @!P1 SYNCS.PHASECHK.TRANS64 P1, [R0+URZ+0x150], R2 ;  /* 0x00015002000095a7 */ /* 0x000ea400080210ff */
[----:B--2---:R-:W-:Y:S05]  /*b2e0*/  @!P1 BRA `(.L_x_270) ;  /* 0xfffffffc00f09947 */ /* 0x004fea000383ffff */
[----:B------:R-:W-:Y:S05]  /*b2f0*/  BRA `(.L_x_271) ;  /* 0xffffff8c008c7947 */ /* 0x000fea000383ffff */
.L_x_90:
[----:B--2---:R2:W4:Y:S02]  /*b300*/  SYNCS.PHASECHK.TRANS64.TRYWAIT P0, [R0+URZ+0xd0], R2 ;  /* 0x0000d002000075a7 */ /* 0x00452400080011ff */
[----:B----4-:R-:W-:Y:S05]  /*b310*/  @!P0 NANOSLEEP.SYNCS 0x989680 ;  /* 0x009896800000895d */ /* 0x010fea0003900000 */
[----:B------:R-:W4:Y:S02]  /*b320*/  @!P0 SYNCS.PHASECHK.TRANS64 P0, [R0+URZ+0xd0], R2 ;  /* 0x0000d002000085a7 */ /* 0x000f2400080010ff */
[----:B----4-:R-:W-:Y:S05]  /*b330*/  @!P0 BRA `(.L_x_90) ;  /* 0xfffffffc00f08947 */ /* 0x010fea000383ffff */
[----:B------:R-:W-:Y:S05]  /*b340*/  BRA `(.L_x_272) ;  /* 0xffffff9000a07947 */ /* 0x000fea000383ffff */
.L_x_93:
[----:B------:R-:W-:Y:S07]  /*b350*/  MOV R0, UR7 ;  /* 0x0000000700007c02 */ /* 0x000fee0008000f00 */
.L_x_273:
[----:B--2---:R2:W4:Y:S02]  /*b360*/  SYNCS.PHASECHK.TRANS64.TRYWAIT P0, [R0+URZ+0xc8], R2 ;  /* 0x0000c802000075a7 */ /* 0x00452400080011ff */
[----:B----4-:R-:W-:Y:S05]  /*b370*/  @!P0 NANOSLEEP.SYNCS 0x989680 ;  /* 0x009896800000895d */ /* 0x010fea0003900000 */
[----:B------:R-:W4:Y:S02]  /*b380*/  @!P0 SYNCS.PHASECHK.TRANS64 P0, [R0+URZ+0xc8], R2 ;  /* 0x0000c802000085a7 */ /* 0x000f2400080010ff */
[----:B----4-:R-:W-:Y:S05]  /*b390*/  @!P0 BRA `(.L_x_273) ;  /* 0xfffffffc00f08947 */ /* 0x010fea000383ffff */
[----:B------:R-:W-:Y:S05]  /*b3a0*/  BRA `(.L_x_92) ;  /* 0xffffff9400807947 */ /* 0x000fea000383ffff */
.L_x_96:
[----:B------:R-:W-:Y:S07]  /*b3b0*/  MOV R0, UR7 ;  /* 0x0000000700007c02 */ /* 0x000fee0008000f00 */
.L_x_274:
[----:B-1----:R1:W2:Y:S02]  /*b3c0*/  SYNCS.PHASECHK.TRANS64.TRYWAIT P0, [R0+URZ+0xa0], R22 ;  /* 0x0000a016000075a7 */ /* 0x0022a400080011ff */
[----:B--2---:R-:W-:Y:S05]  /*b3d0*/  @!P0 NANOSLEEP.SYNCS 0x989680 ;  /* 0x009896800000895d */ /* 0x004fea0003900000 */
[----:B------:R-:W2:Y:S02]  /*b3e0*/  @!P0 SYNCS.PHASECHK.TRANS64 P0, [R0+URZ+0xa0], R22 ;  /* 0x0000a016000085a7 */ /* 0x000ea400080010ff */
[----:B--2---:R-:W-:Y:S05]  /*b3f0*/  @!P0 BRA `(.L_x_274) ;  /* 0xfffffffc00f08947 */ /* 0x004fea000383ffff */
[----:B------:R-:W-:Y:S05]  /*b400*/  BRA `(.L_x_275) ;  /* 0xffffff9400f87947 */ /* 0x000fea000383ffff */
.L_x_97:
[----:B------:R-:W-:Y:S07]  /*b410*/  MOV R0, UR7 ;  /* 0x0000000700007c02 */ /* 0x000fee0008000f00 */
.L_x_276:
[----:B-1----:R1:W2:Y:S02]  /*b420*/  SYNCS.PHASECHK.TRANS64.TRYWAIT P0, [R0+URZ+0xa8], R22 ;  /* 0x0000a816000075a7 */ /* 0x0022a400080011ff */
[----:B--2---:R-:W-:Y:S05]  /*b430*/  @!P0 NANOSLEEP.SYNCS 0x989680 ;  /* 0x009896800000895d */ /* 0x004fea0003900000 */
[----:B------:R-:W2:Y:S02]  /*b440*/  @!P0 SYNCS.PHASECHK.TRANS64 P0, [R0+URZ+0xa8], R22 ;  /* 0x0000a816000085a7 */ /* 0x000ea400080010ff */
[----:B--2---:R-:W-:Y:S05]  /*b450*/  @!P0 BRA `(.L_x_276) ;  /* 0xfffffffc00f08947 */ /* 0x004fea000383ffff */
[----:B------:R-:W-:Y:S05]  /*b460*/  BRA `(.L_x_277) ;  /* 0xffffff9800507947 */ /* 0x000fea000383ffff */
.L_x_98:
[----:B------:R-:W-:Y:S07]  /*b470*/  MOV R0, UR7 ;  /* 0x0000000700007c02 */ /* 0x000fee0008000f00 */
.L_x_278:
[----:B-1----:R1:W2:Y:S02]  /*b480*/  SYNCS.PHASECHK.TRANS64.TRYWAIT P0, [R0+URZ+0xb0], R22 ;  /* 0x0000b016000075a7 */ /* 0x0022a400080011ff */
[----:B--2---:R-:W-:Y:S05]  /*b490*/  @!P0 NANOSLEEP.SYNCS 0x989680 ;  /* 0x009896800000895d */ /* 0x004fea0003900000 */
[----:B------:R-:W2:Y:S02]  /*b4a0*/  @!P0 SYNCS.PHASECHK.TRANS64 P0, [R0+URZ+0xb0], R22 ;  /* 0x0000b016000085a7 */ /* 0x000ea400080010ff */
[----:B--2---:R-:W-:Y:S05]  /*b4b0*/  @!P0 BRA `(.L_x_278) ;  /* 0xfffffffc00f08947 */ /* 0x004fea000383ffff */
[----:B------:R-:W-:Y:S05]  /*b4c0*/  BRA `(.L_x_279) ;  /* 0xffffff9800ac7947 */ /* 0x000fea000383ffff */
.L_x_99:
[----:B------:R-:W-:Y:S07]  /*b4d0*/  MOV R0, UR7 ;  /* 0x0000000700007c02 */ /* 0x000fee0008000f00 */
.L_x_280:
[----:B-1----:R1:W2:Y:S02]  /*b4e0*/  SYNCS.PHASECHK.TRANS64.TRYWAIT P0, [R0+URZ+0xb8], R22 ;  /* 0x0000b816000075a7 */ /* 0x0022a400080011ff */
[----:B--2---:R-:W-:Y:S05]  /*b4f0*/  @!P0 NANOSLEEP.SYNCS 0x989680 ;  /* 0x009896800000895d */ /* 0x004fea0003900000 */
[----:B------:R-:W2:Y:S02]  /*b500*/  @!P0 SYNCS.PHASECHK.TRANS64 P0, [R0+URZ+0xb8], R22 ;  /* 0x0000b816000085a7 */ /* 0x000ea400080010ff */
[----:B--2---:R-:W-:Y:S05]  /*b510*/  @!P0 BRA `(.L_x_280) ;  /* 0xfffffffc00f08947 */ /* 0x004fea000383ffff */
[----:B------:R-:W-:Y:S05]  /*b520*/  BRA `(.L_x_281) ;  /* 0xffffff9c004c7947 */ /* 0x000fea000383ffff */
.L_x_101:
[----:B------:R-:W-:-:S07]  /*b530*/  MOV R0, UR7 ;  /* 0x0000000700007c02 */ /* 0x000fce0008000f00 */
.L_x_282:
[----:B-1----:R1:W4:Y:S02]  /*b540*/  SYNCS.PHASECHK.TRANS64.TRYWAIT P0, [R0+URZ+0xa0], R2 ;  /* 0x0000a002000075a7 */ /* 0x00232400080011ff */
[----:B----4-:R-:W-:Y:S05]  /*b550*/  @!P0 NANOSLEEP.SYNCS 0x989680 ;  /* 0x009896800000895d */ /* 0x010fea0003900000 */
[----:B------:R-:W4:Y:S02]  /*b560*/  @!P0 SYNCS.PHASECHK.TRANS64 P0, [R0+URZ+0xa0], R2 ;  /* 0x0000a002000085a7 */ /* 0x000f2400080010ff */
[----:B----4-:R-:W-:Y:S05]  /*b570*/  @!P0 BRA `(.L_x_282) ;  /* 0xfffffffc00f08947 */ /* 0x010fea000383ffff */
[----:B------:R-:W-:Y:S05]  /*b580*/  BRA `(.L_x_283) ;  /* 0xffffff9c00d47947 */ /* 0x000fea000383ffff */
.L_x_102:
[----:B-1----:R-:W-:-:S07]  /*b590*/  MOV R0, UR7 ;  /* 0x0000000700007c02 */ /* 0x002fce0008000f00 */
.L_x_284:
[----:B-1----:R1:W4:Y:S02]  /*b5a0*/  SYNCS.PHASECHK.TRANS64.TRYWAIT P0, [R0+URZ+0xa8], R2 ;  /* 0x0000a802000075a7 */ /* 0x00232400080011ff */
[----:B----4-:R-:W-:Y:S05]  /*b5b0*/  @!P0 NANOSLEEP.SYNCS 0x989680 ;  /* 0x009896800000895d */ /* 0x010fea0003900000 */
[----:B------:R-:W4:Y:S02]  /*b5c0*/  @!P0 SYNCS.PHASECHK.TRANS64 P0, [R0+URZ+0xa8], R2 ;  /* 0x0000a802000085a7 */ /* 0x000f2400080010ff */
[----:B----4-:R-:W-:Y:S05]  /*b5d0*/  @!P0 BRA `(.L_x_284) ;  /* 0xfffffffc00f08947 */ /* 0x010fea000383ffff */
[----:B------:R-:W-:Y:S05]  /*b5e0*/  BRA `(.L_x_285) ;  /* 0xffffff9c00c47947 */ /* 0x000fea000383ffff */
.L_x_103:
[----:B-1----:R-:W-:-:S07]  /*b5f0*/  MOV R0, UR7 ;  /* 0x0000000700007c02 */ /* 0x002fce0008000f00 */
.L_x_286:
[----:B-1----:R1:W4:Y:S02]  /*b600*/  SYNCS.PHASECHK.TRANS64.TRYWAIT P0, [R0+URZ+0xb0], R2 ;  /* 0x0000b002000075a7 */ /* 0x00232400080011ff */
[----:B----4-:R-:W-:Y:S05]  /*b610*/  @!P0 NANOSLEEP.SYNCS 0x989680 ;  /* 0x009896800000895d */ /* 0x010fea0003900000 */
[----:B------:R-:W4:Y:S02]  /*b620*/  @!P0 SYNCS.PHASECHK.TRANS64 P0, [R0+URZ+0xb0], R2 ;  /* 0x0000b002000085a7 */ /* 0x000f2400080010ff */
[----:B----4-:R-:W-:Y:S05]  /*b630*/  @!P0 BRA `(.L_x_286) ;  /* 0xfffffffc00f08947 */ /* 0x010fea000383ffff */
[----:B------:R-:W-:Y:S05]  /*b640*/  BRA `(.L_x_287) ;  /* 0xffffff9c00b47947 */ /* 0x000fea000383ffff */
.L_x_105:
[----:B-1----:R1:W2:Y:S02]  /*b650*/  SYNCS.PHASECHK.TRANS64.TRYWAIT P0, [R0+URZ+0xd0], R2 ;  /* 0x0000d002000075a7 */ /* 0x0022a400080011ff */
[----:B--2---:R-:W-:Y:S05]  /*b660*/  @!P0 NANOSLEEP.SYNCS 0x989680 ;  /* 0x009896800000895d */ /* 0x004fea0003900000 */
[----:B------:R-:W2:Y:S02]  /*b670*/  @!P0 SYNCS.PHASECHK.TRANS64 P0, [R0+URZ+0xd0], R2 ;  /* 0x0000d002000085a7 */ /* 0x000ea400080010ff */
[----:B--2---:R-:W-:Y:S05]  /*b680*/  @!P0 BRA `(.L_x_105) ;  /* 0xfffffffc00f08947 */ /* 0x004fea000383ffff */
[----:B------:R-:W-:Y:S05]  /*b690*/  BRA `(.L_x_288) ;  /* 0xffffffa000607947 */ /* 0x000fea000383ffff */
.L_x_119:
[----:B-1----:R1:W2:Y:S02]  /*b6a0*/  SYNCS.PHASECHK.TRANS64.TRYWAIT P0, [R2+URZ+0x80], R0 ;  /* 0x00008000020075a7 */ /* 0x0022a400080011ff */
[----:B--2---:R-:W-:Y:S05]  /*b6b0*/  @!P0 NANOSLEEP.SYNCS 0x989680 ;  /* 0x009896800000895d */ /* 0x004fea0003900000 */
[----:B------:R-:W2:Y:S02]  /*b6c0*/  @!P0 SYNCS.PHASECHK.TRANS64 P0, [R2+URZ+0x80], R0 ;  /* 0x00008000020085a7 */ /* 0x000ea400080010ff */
[----:B--2---:R-:W-:Y:S05]  /*b6d0*/  @!P0 BRA `(.L_x_119) ;  /* 0xfffffffc00f08947 */ /* 0x004fea000383ffff */
[----:B------:R-:W-:Y:S05]  /*b6e0*/  BRA `(.L_x_118) ;  /* 0xffffffac00c07947 */ /* 0x000fea000383ffff */
.L_x_122:
[----:B------:R1:W1:Y:S02]  /*b6f0*/  SYNCS.PHASECHK.TRANS64.TRYWAIT P1, [R112+URZ+0xf0], R0 ;  /* 0x0000f000700075a7 */ /* 0x00026400080211ff */
[----:B-1----:R-:W-:Y:S05]  /*b700*/  @!P1 NANOSLEEP.SYNCS 0x989680 ;  /* 0x009896800000995d */ /* 0x002fea0003900000 */
[----:B------:R-:W1:Y:S02]  /*b710*/  @!P1 SYNCS.PHASECHK.TRANS64 P1, [R112+URZ+0xf0], R0 ;  /* 0x0000f000700095a7 */ /* 0x000e6400080210ff */
[----:B-1----:R-:W-:Y:S05]  /*b720*/  @!P1 BRA `(.L_x_122) ;  /* 0xfffffffc00f09947 */ /* 0x002fea000383ffff */
[----:B------:R-:W-:Y:S05]  /*b730*/  BRA `(.L_x_121) ;  /* 0xffffffb000107947 */ /* 0x000fea000383ffff */
        .weak           $__internal_0_$__cuda_sm10x_tcgen05_guardrail_trap_col_being_dealloced_not_returned_by_alloc
        .type           $__internal_0_$__cuda_sm10x_tcgen05_guardrail_trap_col_being_dealloced_not_returned_by_alloc,@function
        .size           $__internal_0_$__cuda_sm10x_tcgen05_guardrail_trap_col_being_dealloced_not_returned_by_alloc,($__internal_1_$__cuda_sm10x_tcgen05_guardrail_trap_phase_invalid_during_alloc - $__internal_0_$__cuda_sm10x_tcgen05_guardrail_trap_col_being_dealloced_not_returned_by_alloc)
$__internal_0_$__cuda_sm10x_tcgen05_guardrail_trap_col_being_dealloced_not_returned_by_alloc:
[----:B------:R-:W-:Y:S05]  /*b740*/  BPT.TRAP 0x1 ;  /* 0x000000040000795c */ /* 0x000fea0000300000 */
[----:B------:R-:W-:-:S04]  /*b750*/  HFMA2 R3, -RZ, RZ, 0, 0 ;  /* 0x00000000ff037431 */ /* 0x000fc800000001ff */
[----:B------:R-:W-:Y:S05]  /*b760*/  RET.REL.NODEC R2 `(_ZN7cutlass13device_kernelINS_4gemm6kernel13GemmUniversalIN4cute5tupleIJiiiiEEENS1_10collective13CollectiveMmaINS1_35MainloopSm100TmaUmmaWarpSpecializedILi8ELi2ELi4ENS5_IJNS4_1CILi2EEENSA_ILi1EEESC_EEEEENS5_IJNSA_ILi128EEENSA_ILi256EEENSA_ILi64EEEEEENS_10bfloat16_tENS5_IJlSC_lEEESJ_SK_NS4_8TiledMMAINS4_8MMA_AtomIJNS4_26SM100_MMA_F16BF16_2x1SM_SSISJ_SJ_fLi128ELi256ELNS4_4UMMA5MajorE0ELSP_0ELNSO_7ScaleInE0ELSQ_0EEEEEENS4_6LayoutINS5_IJSC_SC_SC_EEENS5_IJNSA_ILi0EEESV_SV_EEEEENS5_IJNS4_10UnderscoreESY_SY_EEEEENS4_18SM100_TMA_2SM_LOADENS4_14ComposedLayoutINS4_7SwizzleILi3ELi4ELi3EEENS4_18smem_ptr_flag_bitsILi16EEENST_INS5_IJNSA_ILi8EEESH_EEENS5_IJSH_SC_EEEEEEEvNS4_8identityES11_S1B_vS1C_EENS_8epilogue10collective18CollectiveEpilogueINS1E_23Sm100TmaWarpSpecializedILi4ELi2ELi32ELb1ELb0EEEJNS5_IJSH_SG_SH_EEENS5_IJNST_ISH_SC_EENST_INS5_IJNSA_ILi32EEESB_EEENS5_IJSC_SF_EEEEEEEESJ_SK_SJ_SK_NS1E_6fusion15FusionCallbacksIS1I_NS1Q_13LinCombEltActINS1E_6thread4SiLuESJ_fSJ_fLNS_15FloatRoundStyleE2EEES1J_S1P_JEEENS4_5SM1004TMEM4LOAD26SM100_TMEM_LOAD_32dp32b32xENS4_13SM90_TMA_LOADENS12_INS13_ILi2ELi4ELi3EEES16_NST_INS5_IJS17_S1L_EEENS5_IJS1L_SC_EEEEEEENS4_39AutoVectorizingCopyWithAssumedAlignmentILi128EEENS4_14SM90_TMA_STOREES27_S29_S29_EEEvvEEEEvNT_6ParamsE) ;  /* 0xffffff4802247950 */ /* 0x000fea0003c3ffff */
        .weak           $__internal_1_$__cuda_sm10x_tcgen05_guardrail_trap_phase_invalid_during_alloc
        .type           $__internal_1_$__cuda_sm10x_tcgen05_guardrail_trap_phase_invalid_during_alloc,@function
        .size           $__internal_1_$__cuda_sm10x_tcgen05_guardrail_trap_phase_invalid_during_alloc,($__internal_2_$__cuda_sm10x_tcgen05_guardrail_trap_unallocated_columns_being_dealloced - $__internal_1_$__cuda_sm10x_tcgen05_guardrail_trap_phase_invalid_during_alloc)
$__internal_1_$__cuda_sm10x_tcgen05_guardrail_trap_phase_invalid_during_alloc:
[----:B------:R-:W-:Y:S05]  /*b770*/  BPT.TRAP 0x1 ;  /* 0x000000040000795c */ /* 0x000fea0000300000 */
[----:B------:R-:W-:-:S04]  /*b780*/  MOV R3, 0x0 ;  /* 0x0000000000037802 */ /* 0x000fc80000000f00 */
[----:B------:R-:W-:Y:S05]  /*b790*/  RET.REL.NODEC R2 `(_ZN7cutlass13device_kernelINS_4gemm6kernel13GemmUniversalIN4cute5tupleIJiiiiEEENS1_10collective13CollectiveMmaINS1_35MainloopSm100TmaUmmaWarpSpecializedILi8ELi2ELi4ENS5_IJNS4_1CILi2EEENSA_ILi1EEESC_EEEEENS5_IJNSA_ILi128EEENSA_ILi256EEENSA_ILi64EEEEEENS_10bfloat16_tENS5_IJlSC_lEEESJ_SK_NS4_8TiledMMAINS4_8MMA_AtomIJNS4_26SM100_MMA_F16BF16_2x1SM_SSISJ_SJ_fLi128ELi256ELNS4_4UMMA5MajorE0ELSP_0ELNSO_7ScaleInE0ELSQ_0EEEEEENS4_6LayoutINS5_IJSC_SC_SC_EEENS5_IJNSA_ILi0EEESV_SV_EEEEENS5_IJNS4_10UnderscoreESY_SY_EEEEENS4_18SM100_TMA_2SM_LOADENS4_14ComposedLayoutINS4_7SwizzleILi3ELi4ELi3EEENS4_18smem_ptr_flag_bitsILi16EEENST_INS5_IJNSA_ILi8EEESH_EEENS5_IJSH_SC_EEEEEEEvNS4_8identityES11_S1B_vS1C_EENS_8epilogue10collective18CollectiveEpilogueINS1E_23Sm100TmaWarpSpecializedILi4ELi2ELi32ELb1ELb0EEEJNS5_IJSH_SG_SH_EEENS5_IJNST_ISH_SC_EENST_INS5_IJNSA_ILi32EEESB_EEENS5_IJSC_SF_EEEEEEEESJ_SK_SJ_SK_NS1E_6fusion15FusionCallbacksIS1I_NS1Q_13LinCombEltActINS1E_6thread4SiLuESJ_fSJ_fLNS_15FloatRoundStyleE2EEES1J_S1P_JEEENS4_5SM1004TMEM4LOAD26SM100_TMEM_LOAD_32dp32b32xENS4_13SM90_TMA_LOADENS12_INS13_ILi2ELi4ELi3EEES16_NST_INS5_IJS17_S1L_EEENS5_IJS1L_SC_EEEEEEENS4_39AutoVectorizingCopyWithAssumedAlignmentILi128EEENS4_14SM90_TMA_STOREES27_S29_S29_EEEvvEEEEvNT_6ParamsE) ;  /* 0xffffff4802187950 */ /* 0x000fea0003c3ffff */
        .weak           $__internal_2_$__cuda_sm10x_tcgen05_guardrail_trap_unallocated_columns_being_dealloced
        .type           $__internal_2_$__cuda_sm10x_tcgen05_guardrail_trap_unallocated_columns_being_dealloced,@function
        .size           $__internal_2_$__cuda_sm10x_tcgen05_guardrail_trap_unallocated_columns_being_dealloced,($__internal_3_$__cuda_sm20_rcp_rn_f32_slowpath - $__internal_2_$__cuda_sm10x_tcgen05_guardrail_trap_unallocated_columns_being_dealloced)
$__internal_2_$__cuda_sm10x_tcgen05_guardrail_trap_unallocated_columns_being_dealloced:
[----:B------:R-:W-:Y:S05]  /*b7a0*/  BPT.TRAP 0x1 ;  /* 0x000000040000795c */ /* 0x000fea0000300000 */
[----:B------:R-:W-:-:S04]  /*b7b0*/  HFMA2 R3, -RZ, RZ, 0, 0 ;  /* 0x00000000ff037431 */ /* 0x000fc800000001ff */
[----:B------:R-:W-:Y:S05]  /*b7c0*/  RET.REL.NODEC R2 `(_ZN7cutlass13device_kernelINS_4gemm6kernel13GemmUniversalIN4cute5tupleIJiiiiEEENS1_10collective13CollectiveMmaINS1_35MainloopSm100TmaUmmaWarpSpecializedILi8ELi2ELi4ENS5_IJNS4_1CILi2EEENSA_ILi1EEESC_EEEEENS5_IJNSA_ILi128EEENSA_ILi256EEENSA_ILi64EEEEEENS_10bfloat16_tENS5_IJlSC_lEEESJ_SK_NS4_8TiledMMAINS4_8MMA_AtomIJNS4_26SM100_MMA_F16BF16_2x1SM_SSISJ_SJ_fLi128ELi256ELNS4_4UMMA5MajorE0ELSP_0ELNSO_7ScaleInE0ELSQ_0EEEEEENS4_6LayoutINS5_IJSC_SC_SC_EEENS5_IJNSA_ILi0EEESV_SV_EEEEENS5_IJNS4_10UnderscoreESY_SY_EEEEENS4_18SM100_TMA_2SM_LOADENS4_14ComposedLayoutINS4_7SwizzleILi3ELi4ELi3EEENS4_18smem_ptr_flag_bitsILi16EEENST_INS5_IJNSA_ILi8EEESH_EEENS5_IJSH_SC_EEEEEEEvNS4_8identityES11_S1B_vS1C_EENS_8epilogue10collective18CollectiveEpilogueINS1E_23Sm100TmaWarpSpecializedILi4ELi2ELi32ELb1ELb0EEEJNS5_IJSH_SG_SH_EEENS5_IJNST_ISH_SC_EENST_INS5_IJNSA_ILi32EEESB_EEENS5_IJSC_SF_EEEEEEEESJ_SK_SJ_SK_NS1E_6fusion15FusionCallbacksIS1I_NS1Q_13LinCombEltActINS1E_6thread4SiLuESJ_fSJ_fLNS_15FloatRoundStyleE2EEES1J_S1P_JEEENS4_5SM1004TMEM4LOAD26SM100_TMEM_LOAD_32dp32b32xENS4_13SM90_TMA_LOADENS12_INS13_ILi2ELi4ELi3EEES16_NST_INS5_IJS17_S1L_EEENS5_IJS1L_SC_EEEEEEENS4_39AutoVectorizingCopyWithAssumedAlignmentILi128EEENS4_14SM90_TMA_STOREES27_S29_S29_EEEvvEEEEvNT_6ParamsE) ;  /* 0xffffff48020c7950 */ /* 0x000fea0003c3ffff */
        .weak           $__internal_3_$__cuda_sm20_rcp_rn_f32_slowpath
        .type           $__internal_3_$__cuda_sm20_rcp_rn_f32_slowpath,@function
        .size           $__internal_3_$__cuda_sm20_rcp_rn_f32_slowpath,(.L_x_294 - $__internal_3_$__cuda_sm20_rcp_rn_f32_slowpath)
$__internal_3_$__cuda_sm20_rcp_rn_f32_slowpath:
[----:B------:R-:W-:Y:S01]  /*b7d0*/  IMAD.SHL.U32 R80, R83, 0x2, RZ ;  /* 0x0000000253507824 */ /* 0x000fe200078e00ff */
[----:B------:R-:W-:Y:S04]  /*b7e0*/  BSSY.RECONVERGENT B0, `(.L_x_289) ;  /* 0x0000030000007945 */ /* 0x000fe80003800200 */
[----:B------:R-:W-:-:S04]  /*b7f0*/  SHF.R.U32.HI R80, RZ, 0x18, R80 ;  /* 0x00000018ff507819 */ /* 0x000fc80000011650 */
[----:B------:R-:W-:-:S13]  /*b800*/  ISETP.NE.U32.AND P0, PT, R80, RZ, PT ;  /* 0x000000ff5000720c */ /* 0x000fda0003f05070 */
[----:B------:R-:W-:Y:S05]  /*b810*/  @P0 BRA `(.L_x_290) ;  /* 0x0000000000280947 */ /* 0x000fea0003800000 */
[----:B------:R-:W-:-:S04]  /*b820*/  SHF.L.U32 R64, R83, 0x1, RZ ;  /* 0x0000000153407819 */ /* 0x000fc800000006ff */
[----:B------:R-:W-:-:S13]  /*b830*/  ISETP.NE.AND P0, PT, R64, RZ, PT ;  /* 0x000000ff4000720c */ /* 0x000fda0003f05270 */
[----:B------:R-:W-:Y:S01]  /*b840*/  @P0 FFMA R80, R83, 1.84467440737095516160e+19, RZ ;  /* 0x5f80000053500823 */ /* 0x000fe200000000ff */
[----:B------:R-:W-:Y:S08]  /*b850*/  @!P0 MUFU.RCP R81, R83 ;  /* 0x0000005300518308 */ /* 0x000ff00000001000 */
[----:B------:R-:W1:Y:S02]  /*b860*/  @P0 MUFU.RCP R64, R80 ;  /* 0x0000005000400308 */ /* 0x000e640000001000 */
[----:B-1----:R-:W-:-:S04]  /*b870*/  @P0 FFMA R80, R80, R64, -1 ;  /* 0xbf80000050500423 */ /* 0x002fc80000000040 */
[----:B------:R-:W-:-:S04]  /*b880*/  @P0 FADD.FTZ R80, -R80, -RZ ;  /* 0x800000ff50500221 */ /* 0x000fc80000010100 */
[----:B------:R-:W-:-:S04]  /*b890*/  @P0 FFMA R80, R64, R80, R64 ;  /* 0x0000005040500223 */ /* 0x000fc80000000040 */
[----:B------:R-:W-:Y:S01]  /*b8a0*/  @P0 FFMA R81, R80, 1.84467440737095516160e+19, RZ ;  /* 0x5f80000050510823 */ /* 0x000fe200000000ff */
[----:B------:R-:W-:Y:S05]  /*b8b0*/  BRA `(.L_x_291) ;  /* 0x0000000000887947 */ /* 0x000fea0003800000 */
.L_x_290:
[----:B------:R-:W-:-:S04]  /*b8c0*/  IADD3 R64, PT, PT, R80, -0xfd, RZ ;  /* 0xffffff0350407810 */ /* 0x000fc80007ffe0ff */
[----:B------:R-:W-:-:S13]  /*b8d0*/  ISETP.GT.U32.AND P0, PT, R64, 0x1, PT ;  /* 0x000000014000780c */ /* 0x000fda0003f04070 */
[----:B------:R-:W-:Y:S05]  /*b8e0*/  @P0 BRA `(.L_x_292) ;  /* 0x0000000000780947 */ /* 0x000fea0003800000 */
[----:B------:R-:W-:Y:S01]  /*b8f0*/  LOP3.LUT R84, R83, 0x7fffff, RZ, 0xc0, !PT ;  /* 0x007fffff53547812 */ /* 0x000fe200078ec0ff */
[----:B------:R-:W-:Y:S02]  /*b900*/  IMAD.MOV.U32 R81, RZ, RZ, 0x3 ;  /* 0x00000003ff517424 */ /* 0x000fe400078e00ff */
[----:B------:R-:W-:Y:S01]  /*b910*/  VIADD R80, R80, 0xffffff04 ;  /* 0xffffff0450507836 */ /* 0x000fe20000000000 */
[----:B------:R-:W-:Y:S02]  /*b920*/  LOP3.LUT R84, R84, 0x3f800000, RZ, 0xfc, !PT ;  /* 0x3f80000054547812 */ /* 0x000fe400078efcff */
[----:B------:R-:W-:Y:S02]  /*b930*/  SHF.L.U32 R81, R81, R64, RZ ;  /* 0x0000004051517219 */ /* 0x000fe400000006ff */
[----:B------:R-:W1:Y:S02]  /*b940*/  MUFU.RCP R85, R84 ;  /* 0x0000005400557308 */ /* 0x000e640000001000 */
[----:B-1----:R-:W-:-:S04]  /*b950*/  FFMA R84, R84, R85, -1 ;  /* 0xbf80000054547423 */ /* 0x002fc80000000055 */
[----:B------:R-:W-:-:S04]  /*b960*/  FADD.FTZ R84, -R84, -RZ ;  /* 0x800000ff54547221 */ /* 0x000fc80000010100 */
[CCC-:B------:R-:W-:Y:S01]  /*b970*/  FFMA.RM R86, R85.reuse, R84.reuse, R85.reuse ;  /* 0x0000005455567223 */ /* 0x1c0fe20000004055 */
[----:B------:R-:W-:-:S04]  /*b980*/  FFMA.RP R84, R85, R84, R85 ;  /* 0x0000005455547223 */ /* 0x000fc80000008055 */
[C---:B------:R-:W-:Y:S02]  /*b990*/  LOP3.LUT R85, R86.reuse, 0x7fffff, RZ, 0xc0, !PT ;  /* 0x007fffff56557812 */ /* 0x040fe400078ec0ff */
[----:B------:R-:W-:Y:S02]  /*b9a0*/  FSETP.NEU.FTZ.AND P0, PT, R86, R84, PT ;  /* 0x000000545600720b */ /* 0x000fe40003f1d000 */
[----:B------:R-:W-:Y:S02]  /*b9b0*/  LOP3.LUT R85, R85, 0x800000, RZ, 0xfc, !PT ;  /* 0x0080000055557812 */ /* 0x000fe400078efcff */
[----:B------:R-:W-:Y:S02]  /*b9c0*/  SEL R84, RZ, 0xffffffff, !P0 ;  /* 0xffffffffff547807 */ /* 0x000fe40004000000 */
[----:B------:R-:W-:Y:S02]  /*b9d0*/  LOP3.LUT R81, R81, R85, RZ, 0xc0, !PT ;  /* 0x0000005551517212 */ /* 0x000fe400078ec0ff */
[----:B------:R-:W-:Y:S01]  /*b9e0*/  SHF.R.U32.HI R80, RZ, R80, R85 ;  /* 0x00000050ff507219 */ /* 0x000fe20000011655 */
[----:B------:R-:W-:Y:S01]  /*b9f0*/  IMAD.MOV R84, RZ, RZ, -R84 ;  /* 0x000000ffff547224 */ /* 0x000fe200078e0a54 */
[----:B------:R-:W-:-:S04]  /*ba00*/  SHF.R.U32.HI R81, RZ, R64, R81 ;  /* 0x00000040ff517219 */ /* 0x000fc80000011651 */
[----:B------:R-:W-:Y:S02]  /*ba10*/  LOP3.LUT P1, RZ, R84, R64, R85, 0xf8, !PT ;  /* 0x0000004054ff7212 */ /* 0x000fe4000782f855 */
[C---:B------:R-:W-:Y:S02]  /*ba20*/  LOP3.LUT P2, RZ, R81.reuse, 0x1, RZ, 0xc0, !PT ;  /* 0x0000000151ff7812 */ /* 0x040fe4000784c0ff */
[----:B------:R-:W-:-:S04]  /*ba30*/  LOP3.LUT P0, RZ, R81, 0x2, RZ, 0xc0, !PT ;  /* 0x0000000251ff7812 */ /* 0x000fc8000780c0ff */
[----:B------:R-:W-:-:S04]  /*ba40*/  PLOP3.LUT P0, PT, P2, P1, P0, 0xe0, 0x0 ;  /* 0x000000000000781c */ /* 0x000fc80001703c00 */
[----:B------:R-:W-:Y:S02]  /*ba50*/  SEL R64, RZ, 0x1, !P0 ;  /* 0x00000001ff407807 */ /* 0x000fe40004000000 */
[----:B------:R-:W-:-:S03]  /*ba60*/  LOP3.LUT P0, RZ, R83, 0x7fffff, RZ, 0xc0, !PT ;  /* 0x007fffff53ff7812 */ /* 0x000fc6000780c0ff */
[----:B------:R-:W-:-:S05]  /*ba70*/  IMAD.MOV R64, RZ, RZ, -R64 ;  /* 0x000000ffff407224 */ /* 0x000fca00078e0a40 */
[----:B------:R-:W-:-:S13]  /*ba80*/  ISETP.GE.AND P1, PT, R64, RZ, PT ;  /* 0x000000ff4000720c */ /* 0x000fda0003f26270 */
[----:B------:R-:W-:-:S04]  /*ba90*/  @!P1 VIADD R80, R80, 0x1 ;  /* 0x0000000150509836 */ /* 0x000fc80000000000 */
[----:B------:R-:W-:-:S05]  /*baa0*/  @!P0 IMAD.SHL.U32 R80, R80, 0x2, RZ ;  /* 0x0000000250508824 */ /* 0x000fca00078e00ff */
[----:B------:R-:W-:Y:S01]  /*bab0*/  LOP3.LUT R81, R80, 0x80000000, R83, 0xf8, !PT ;  /* 0x8000000050517812 */ /* 0x000fe200078ef853 */
[----:B------:R-:W-:Y:S05]  /*bac0*/  BRA `(.L_x_291) ;  /* 0x0000000000047947 */ /* 0x000fea0003800000 */
.L_x_292:
[----:B------:R1:W2:Y:S02]  /*bad0*/  MUFU.RCP R81, R83 ;  /* 0x0000005300517308 */ /* 0x0002a40000001000 */
.L_x_291:
[----:B------:R-:W-:Y:S05]  /*bae0*/  BSYNC.RECONVERGENT B0 ;  /* 0x0000000000007941 */ /* 0x000fea0003800200 */
.L_x_289:
[----:B-1----:R-:W-:Y:S01]  /*baf0*/  HFMA2 R83, -RZ, RZ, 0, 0 ;  /* 0x00000000ff537431 */ /* 0x002fe200000001ff */
[----:B--2---:R-:W-:-:S03]  /*bb00*/  MOV R64, R81 ;  /* 0x0000005100407202 */ /* 0x004fc60000000f00 */
[----:B------:R-:W-:Y:S05]  /*bb10*/  RET.REL.NODEC R82 `(_ZN7cutlass13device_kernelINS_4gemm6kernel13GemmUniversalIN4cute5tupleIJiiiiEEENS1_10collective13CollectiveMmaINS1_35MainloopSm100TmaUmmaWarpSpecializedILi8ELi2ELi4ENS5_IJNS4_1CILi2EEENSA_ILi1EEESC_EEEEENS5_IJNSA_ILi128EEENSA_ILi256EEENSA_ILi64EEEEEENS_10bfloat16_tENS5_IJlSC_lEEESJ_SK_NS4_8TiledMMAINS4_8MMA_AtomIJNS4_26SM100_MMA_F16BF16_2x1SM_SSISJ_SJ_fLi128ELi256ELNS4_4UMMA5MajorE0ELSP_0ELNSO_7ScaleInE0ELSQ_0EEEEEENS4_6LayoutINS5_IJSC_SC_SC_EEENS5_IJNSA_ILi0EEESV_SV_EEEEENS5_IJNS4_10UnderscoreESY_SY_EEEEENS4_18SM100_TMA_2SM_LOADENS4_14ComposedLayoutINS4_7SwizzleILi3ELi4ELi3EEENS4_18smem_ptr_flag_bitsILi16EEENST_INS5_IJNSA_ILi8EEESH_EEENS5_IJSH_SC_EEEEEEEvNS4_8identityES11_S1B_vS1C_EENS_8epilogue10collective18CollectiveEpilogueINS1E_23Sm100TmaWarpSpecializedILi4ELi2ELi32ELb1ELb0EEEJNS5_IJSH_SG_SH_EEENS5_IJNST_ISH_SC_EENST_INS5_IJNSA_ILi32EEESB_EEENS5_IJSC_SF_EEEEEEEESJ_SK_SJ_SK_NS1E_6fusion15FusionCallbacksIS1I_NS1Q_13LinCombEltActINS1E_6thread4SiLuESJ_fSJ_fLNS_15FloatRoundStyleE2EEES1J_S1P_JEEENS4_5SM1004TMEM4LOAD26SM100_TMEM_LOAD_32dp32b32xENS4_13SM90_TMA_LOADENS12_INS13_ILi2ELi4ELi3EEES16_NST_INS5_IJS17_S1L_EEENS5_IJS1L_SC_EEEEEEENS4_39AutoVectorizingCopyWithAssumedAlignmentILi128EEENS4_14SM90_TMA_STOREES27_S29_S29_EEEvvEEEEvNT_6ParamsE) ;  /* 0xffffff4452387950 */ /* 0x000fea0003c3ffff */
.L_x_293:
[----:B------:R-:W-:-:S00]  /*bb20*/  BRA `(.L_x_293) ;  /* 0xfffffffc00fc7947 */ /* 0x000fc0000383ffff */
[----:B------:R-:W-:-:S00]  /*bb30*/  NOP ;  /* 0x0000000000007918 */ /* 0x000fc00000000000 */
        /* <DEDUP_REMOVED lines=12> */
.L_x_294:


//--------------------- .nv.global.init           --------------------------
	.section	.nv.global.init,"aw",@progbits
.nv.global.init:
	.type		$str$27,@object
	.size		$str$27,($str$28 - $str$27)
$str$27:
        /*0000*/ 	.byte	0x28, 0x61, 0x64, 0x64, 0x72, 0x65, 0x73, 0x73, 0x20, 0x26, 0x20, 0x6d, 0x61, 0x73, 0x6b, 0x29
        /*0010*/ 	.byte	0x20, 0x3d, 0x3d, 0x20, 0x30, 0x00
	.type		$str$28,@object
	.size		$str$28,($str$26 - $str$28)
$str$28:
        /*0016*/ 	.byte	0x2f, 0x74, 0x6d, 0x70, 0x2f, 0x63, 0x75, 0x74, 0x6c, 0x61, 0x73, 0x73, 0x5f, 0x73, 0x77, 0x65
        /*0026*/ 	.byte	0x65, 0x70, 0x5f, 0x73, 0x72, 0x63, 0x2f, 0x69, 0x6e, 0x63, 0x6c, 0x75, 0x64, 0x65, 0x2f, 0x63
        /*0036*/ 	.byte	0x75, 0x74, 0x65, 0x2f, 0x70, 0x6f, 0x69, 0x6e, 0x74, 0x65, 0x72, 0x5f, 0x66, 0x6c, 0x61, 0x67
        /*0046*/ 	.byte	0x67, 0x65, 0x64, 0x2e, 0x68, 0x70, 0x70, 0x00
	.type		$str$26,@object
	.size		$str$26,($str$25 - $str$26)
$str$26:
        /*004e*/ 	.byte	0x2f, 0x74, 0x6d, 0x70, 0x2f, 0x63, 0x75, 0x74, 0x6c, 0x61, 0x73, 0x73, 0x5f, 0x73, 0x77, 0x65
        /*005e*/ 	.byte	0x65, 0x70, 0x5f, 0x73, 0x72, 0x63, 0x2f, 0x69, 0x6e, 0x63, 0x6c, 0x75, 0x64, 0x65, 0x2f, 0x63
        /*006e*/ 	.byte	0x75, 0x74, 0x65, 0x2f, 0x61, 0x74, 0x6f, 0x6d, 0x2f, 0x63, 0x6f, 0x70, 0x79, 0x5f, 0x74, 0x72
        /*007e*/ 	.byte	0x61, 0x69, 0x74, 0x73, 0x5f, 0x73, 0x6d, 0x31, 0x30, 0x30, 0x2e, 0x68, 0x70, 0x70, 0x00
	.type		$str$25,@object
	.size		$str$25,(__unnamed_1 - $str$25)
$str$25:
        /*008d*/ 	.byte	0x28, 0x28, 0x75, 0x69, 0x6e, 0x74, 0x33, 0x32, 0x5f, 0x74, 0x28, 0x74, 0x68, 0x72, 0x65, 0x61
        /*009d*/ 	.byte	0x64, 0x49, 0x64, 0x78, 0x2e, 0x78, 0x29, 0x20, 0x2f, 0x20, 0x33, 0x32, 0x29, 0x20, 0x25, 0x20
        /*00ad*/ 	.byte	0x34, 0x29, 0x20, 0x3d, 0x3d, 0x20, 0x28, 0x28, 0x28, 0x74, 0x6d, 0x65, 0x6d, 0x5f, 0x61, 0x64
        /*00bd*/ 	.byte	0x64, 0x72, 0x20, 0x3e, 0x3e, 0x20, 0x31, 0x36, 0x29, 0x20, 0x2f, 0x20, 0x33, 0x32, 0x29, 0x20
        /*00cd*/ 	.byte	0x25, 0x20, 0x34, 0x29, 0x00
	.type		__unnamed_1,@object
	.size		__unnamed_1,(__unnamed_2 - __unnamed_1)
__unnamed_1:
        /*00d2*/ 	.byte	0x61, 0x75, 0x74, 0x6f, 0x20, 0x63, 0x75, 0x74, 0x65, 0x3a, 0x3a, 0x61, 0x73, 0x5f, 0x70, 0x6f
        /* <DEDUP_REMOVED lines=24> */
        /*0262*/ 	.byte	0x43, 0x3c, 0x34, 0x30, 0x39, 0x36, 0x3e, 0x3e, 0x3e, 0x3e, 0x5d, 0x00
	.type		__unnamed_2,@object
	.size		__unnamed_2,(.L_2 - __unnamed_2)
__unnamed_2:
        /* <DEDUP_REMOVED lines=42> */
        /*050e*/ 	.byte	0x3e, 0x3e, 0x5d, 0x00
.L_2:


//--------------------- .nv.shared._ZN7cutlass13device_kernelINS_4gemm6kernel13GemmUniversalIN4cute5tupleIJiiiiEEENS1_10collective13CollectiveMmaINS1_35MainloopSm100TmaUmmaWarpSpecializedILi8ELi2ELi4ENS5_IJNS4_1CILi2EEENSA_ILi1EEESC_EEEEENS5_IJNSA_ILi128EEENSA_ILi256EEENSA_ILi64EEEEEENS_10bfloat16_tENS5_IJlSC_lEEESJ_SK_NS4_8TiledMMAINS4_8MMA_AtomIJNS4_26SM100_MMA_F16BF16_2x1SM_SSISJ_SJ_fLi128ELi256ELNS4_4UMMA5MajorE0ELSP_0ELNSO_7ScaleInE0ELSQ_0EEEEEENS4_6LayoutINS5_IJSC_SC_SC_EEENS5_IJNSA_ILi0EEESV_SV_EEEEENS5_IJNS4_10UnderscoreESY_SY_EEEEENS4_18SM100_TMA_2SM_LOADENS4_14ComposedLayoutINS4_7SwizzleILi3ELi4ELi3EEENS4_18smem_ptr_flag_bitsILi16EEENST_INS5_IJNSA_ILi8EEESH_EEENS5_IJSH_SC_EEEEEEEvNS4_8identityES11_S1B_vS1C_EENS_8epilogue10collective18CollectiveEpilogueINS1E_23Sm100TmaWarpSpecializedILi4ELi2ELi32ELb1ELb0EEEJNS5_IJSH_SG_SH_EEENS5_IJNST_ISH_SC_EENST_INS5_IJNSA_ILi32EEESB_EEENS5_IJSC_SF_EEEEEEEESJ_SK_SJ_SK_NS1E_6fusion15FusionCallbacksIS1I_NS1Q_13LinCombEltActINS1E_6thread4SiLuESJ_fSJ_fLNS_15FloatRoundStyleE2EEES1J_S1P_JEEENS4_5SM1004TMEM4LOAD26SM100_TMEM_LOAD_32dp32b32xENS4_13SM90_TMA_LOADENS12_INS13_ILi2ELi4ELi3EEES16_NST_INS5_IJS17_S1L_EEENS5_IJS1L_SC_EEEEEEENS4_39AutoVectorizingCopyWithAssumedAlignmentILi128EEENS4_14SM90_TMA_STOREES27_S29_S29_EEEvvEEEEvNT_6ParamsE --------------------------
	.section	.nv.shared._ZN7cutlass13device_kernelINS_4gemm6kernel13GemmUniversalIN4cute5tupleIJiiiiEEENS1_10collective13CollectiveMmaINS1_35MainloopSm100TmaUmmaWarpSpecializedILi8ELi2ELi4ENS5_IJNS4_1CILi2EEENSA_ILi1EEESC_EEEEENS5_IJNSA_ILi128EEENSA_ILi256EEENSA_ILi64EEEEEENS_10bfloat16_tENS5_IJlSC_lEEESJ_SK_NS4_8TiledMMAINS4_8MMA_AtomIJNS4_26SM100_MMA_F16BF16_2x1SM_SSISJ_SJ_fLi128ELi256ELNS4_4UMMA5MajorE0ELSP_0ELNSO_7ScaleInE0ELSQ_0EEEEEENS4_6LayoutINS5_IJSC_SC_SC_EEENS5_IJNSA_ILi0EEESV_SV_EEEEENS5_IJNS4_10UnderscoreESY_SY_EEEEENS4_18SM100_TMA_2SM_LOADENS4_14ComposedLayoutINS4_7SwizzleILi3ELi4ELi3EEENS4_18smem_ptr_flag_bitsILi16EEENST_INS5_IJNSA_ILi8EEESH_EEENS5_IJSH_SC_EEEEEEEvNS4_8identityES11_S1B_vS1C_EENS_8epilogue10collective18CollectiveEpilogueINS1E_23Sm100TmaWarpSpecializedILi4ELi2ELi32ELb1ELb0EEEJNS5_IJSH_SG_SH_EEENS5_IJNST_ISH_SC_EENST_INS5_IJNSA_ILi32EEESB_EEENS5_IJSC_SF_EEEEEEEESJ_SK_SJ_SK_NS1E_6fusion15FusionCallbacksIS1I_NS1Q_13LinCombEltActINS1E_6thread4SiLuESJ_fSJ_fLNS_15FloatRoundStyleE2EEES1J_S1P_JEEENS4_5SM1004TMEM4LOAD26SM100_TMEM_LOAD_32dp32b32xENS4_13SM90_TMA_LOADENS12_INS13_ILi2ELi4ELi3EEES16_NST_INS5_IJS17_S1L_EEENS5_IJS1L_SC_EEEEEEENS4_39AutoVectorizingCopyWithAssumedAlignmentILi128EEENS4_14SM90_TMA_STOREES27_S29_S29_EEEvvEEEEvNT_6ParamsE,"aw",@nobits
	.sectionflags	@""
	.align	16
	.zero		1024


//--------------------- .nv.shared.reserved.0     --------------------------
	.section	.nv.shared.reserved.0,"aw",@nobits
	.weak		__nv_reservedSMEM_offset_0_alias
	.size		__nv_reservedSMEM_offset_0_alias, 0, 64
	.other		__nv_reservedSMEM_offset_0_alias,@"STO_CUDA_RESERVED_SHARED STV_DEFAULT"
__nv_reservedSMEM_offset_0_alias:
	.zero		0
.nv.shared.reserved.0:
	.zero		64
	.weak		__nv_reservedSMEM_tcgen05_partition
	.type		__nv_reservedSMEM_tcgen05_partition,@object
	.size		__nv_reservedSMEM_tcgen05_partition,(.L_0 - __nv_reservedSMEM_tcgen05_partition)
__nv_reservedSMEM_tcgen05_partition:
	.zero		32
.L_0:


//--------------------- .nv.global                --------------------------
	.section	.nv.global,"aw",@nobits
.nv.global:
	.type		_ZN39_INTERNAL_2bd3e4bf_4_k_cu_b693b24d_29944cute1_E,@object
	.size		_ZN39_INTERNAL_2bd3e4bf_4_k_cu_b693b24d_29944cute1_E,(_ZN39_INTERNAL_2bd3e4bf_4_k_cu_b693b24d_29944cuda3std3__45__cpo6cbeginE - _ZN39_INTERNAL_2bd3e4bf_4_k_cu_b693b24d_29944cute1_E)
_ZN39_INTERNAL_2bd3e4bf_4_k_cu_b693b24d_29944cute1_E:
	.zero		1
	.type		_ZN39_INTERNAL_2bd3e4bf_4_k_cu_b693b24d_29944cuda3std3__45__cpo6cbeginE,@object
	.size		_ZN39_INTERNAL_2bd3e4bf_4_k_cu_b693b24d_29944cuda3std3__45__cpo6cbeginE,(_ZN39_INTERNAL_2bd3e4bf_4_k_cu_b693b24d_29944cuda3std3__48in_placeE - _ZN39_INTERNAL_2bd3e4bf_4_k_cu_b693b24d_29944cuda3std3__45__cpo6cbeginE)
_ZN39_INTERNAL_2bd3e4bf_4_k_cu_b693b24d_29944cuda3std3__45__cpo6cbeginE:
	.zero		1
	.type		_ZN39_INTERNAL_2bd3e4bf_4_k_cu_b693b24d_29944cuda3std3__48in_placeE,@object
	.size		_ZN39_INTERNAL_2bd3e4bf_4_k_cu_b693b24d_29944cuda3std3__48in_placeE,(_ZN39_INTERNAL_2bd3e4bf_4_k_cu_b693b24d_29944cuda3std6ranges3__45__cpo9iter_moveE - _ZN39_INTERNAL_2bd3e4bf_4_k_cu_b693b24d_29944cuda3std3__48in_placeE)
_ZN39_INTERNAL_2bd3e4bf_4_k_cu_b693b24d_29944cuda3std3__48in_placeE:
	.zero		1
	.type		_ZN39_INTERNAL_2bd3e4bf_4_k_cu_b693b24d_29944cuda3std6ranges3__45__cpo9iter_moveE,@object
	.size		_ZN39_INTERNAL_2bd3e4bf_4_k_cu_b693b24d_29944cuda3std6ranges3__45__cpo9iter_moveE,(_ZN39_INTERNAL_2bd3e4bf_4_k_cu_b693b24d_29944cuda3std3__45__cpo5beginE - _ZN39_INTERNAL_2bd3e4bf_4_k_cu_b693b24d_29944cuda3std6ranges3__45__cpo9iter_moveE)
_ZN39_INTERNAL_2bd3e4bf_4_k_cu_b693b24d_29944cuda3std6ranges3__45__cpo9iter_moveE:
	.zero		1
	.type		_ZN39_INTERNAL_2bd3e4bf_4_k_cu_b693b24d_29944cuda3std3__45__cpo5beginE,@object
	.size		_ZN39_INTERNAL_2bd3e4bf_4_k_cu_b693b24d_29944cuda3std3__45__cpo5beginE,(_ZN39_INTERNAL_2bd3e4bf_4_k_cu_b693b24d_29944cuda3std3__441_GLOBAL__N__2bd3e4bf_4_k_cu_b693b24d_29946ignoreE - _ZN39_INTERNAL_2bd3e4bf_4_k_cu_b693b24d_29944cuda3std3__45__cpo5beginE)
_ZN39_INTERNAL_2bd3e4bf_4_k_cu_b693b24d_29944cuda3std3__45__cpo5beginE:
	.zero		1
	.type		_ZN39_INTERNAL_2bd3e4bf_4_k_cu_b693b24d_29944cuda3std3__441_GLOBAL__N__2bd3e4bf_4_k_cu_b693b24d_29946ignoreE,@object
	.size		_ZN39_INTERNAL_2bd3e4bf_4_k_cu_b693b24d_29944cuda3std3__441_GLOBAL__N__2bd3e4bf_4_k_cu_b693b24d_29946ignoreE,(_ZN39_INTERNAL_2bd3e4bf_4_k_cu_b693b24d_29944cute7productE - _ZN39_INTERNAL_2bd3e4bf_4_k_cu_b693b24d_29944cuda3std3__441_GLOBAL__N__2bd3e4bf_4_k_cu_b693b24d_29946ignoreE)
_ZN39_INTERNAL_2bd3e4bf_4_k_cu_b693b24d_29944cuda3std3__441_GLOBAL__N__2bd3e4bf_4_k_cu_b693b24d_29946ignoreE:
	.zero		1
	.type		_ZN39_INTERNAL_2bd3e4bf_4_k_cu_b693b24d_29944cute7productE,@object
	.size		_ZN39_INTERNAL_2bd3e4bf_4_k_cu_b693b24d_29944cute7productE,(_ZN39_INTERNAL_2bd3e4bf_4_k_cu_b693b24d_29944cuda3std3__45__cpo3endE - _ZN39_INTERNAL_2bd3e4bf_4_k_cu_b693b24d_29944cute7productE)
_ZN39_INTERNAL_2bd3e4bf_4_k_cu_b693b24d_29944cute7productE:
	.zero		1
	.type		_ZN39_INTERNAL_2bd3e4bf_4_k_cu_b693b24d_29944cuda3std3__45__cpo3endE,@object
	.size		_ZN39_INTERNAL_2bd3e4bf_4_k_cu_b693b24d_29944cuda3std3__45__cpo3endE,(_ZN39_INTERNAL_2bd3e4bf_4_k_cu_b693b24d_29944cuda3std3__419piecewise_constructE - _ZN39_INTERNAL_2bd3e4bf_4_k_cu_b693b24d_29944cuda3std3__45__cpo3endE)
_ZN39_INTERNAL_2bd3e4bf_4_k_cu_b693b24d_29944cuda3std3__45__cpo3endE:
	.zero		1
	.type		_ZN39_INTERNAL_2bd3e4bf_4_k_cu_b693b24d_29944cuda3std3__419piecewise_constructE,@object
	.size		_ZN39_INTERNAL_2bd3e4bf_4_k_cu_b693b24d_29944cuda3std3__419piecewise_constructE,(_ZN39_INTERNAL_2bd3e4bf_4_k_cu_b693b24d_29944cuda3std3__45__cpo4cendE - _ZN39_INTERNAL_2bd3e4bf_4_k_cu_b693b24d_29944cuda3std3__419piecewise_constructE)
_ZN39_INTERNAL_2bd3e4bf_4_k_cu_b693b24d_29944cuda3std3__419piecewise_constructE:
	.zero		1
	.type		_ZN39_INTERNAL_2bd3e4bf_4_k_cu_b693b24d_29944cuda3std3__45__cpo4cendE,@object
	.size		_ZN39_INTERNAL_2bd3e4bf_4_k_cu_b693b24d_29944cuda3std3__45__cpo4cendE,(_ZN39_INTERNAL_2bd3e4bf_4_k_cu_b693b24d_29944cuda3std6ranges3__45__cpo4swapE - _ZN39_INTERNAL_2bd3e4bf_4_k_cu_b693b24d_29944cuda3std3__45__cpo4cendE)
_ZN39_INTERNAL_2bd3e4bf_4_k_cu_b693b24d_29944cuda3std3__45__cpo4cendE:
	.zero		1
	.type		_ZN39_INTERNAL_2bd3e4bf_4_k_cu_b693b24d_29944cuda3std6ranges3__45__cpo4swapE,@object
	.size		_ZN39_INTERNAL_2bd3e4bf_4_k_cu_b693b24d_29944cuda3std6ranges3__45__cpo4swapE,(.L_10 - _ZN39_INTERNAL_2bd3e4bf_4_k_cu_b693b24d_29944cuda3std6ranges3__45__cpo4swapE)
_ZN39_INTERNAL_2bd3e4bf_4_k_cu_b693b24d_29944cuda3std6ranges3__45__cpo4swapE:
	.zero		1
.L_10:


//--------------------- .nv.constant0._ZN7cutlass13device_kernelINS_4gemm6kernel13GemmUniversalIN4cute5tupleIJiiiiEEENS1_10collective13CollectiveMmaINS1_35MainloopSm100TmaUmmaWarpSpecializedILi8ELi2ELi4ENS5_IJNS4_1CILi2EEENSA_ILi1EEESC_EEEEENS5_IJNSA_ILi128EEENSA_ILi256EEENSA_ILi64EEEEEENS_10bfloat16_tENS5_IJlSC_lEEESJ_SK_NS4_8TiledMMAINS4_8MMA_AtomIJNS4_26SM100_MMA_F16BF16_2x1SM_SSISJ_SJ_fLi128ELi256ELNS4_4UMMA5MajorE0ELSP_0ELNSO_7ScaleInE0ELSQ_0EEEEEENS4_6LayoutINS5_IJSC_SC_SC_EEENS5_IJNSA_ILi0EEESV_SV_EEEEENS5_IJNS4_10UnderscoreESY_SY_EEEEENS4_18SM100_TMA_2SM_LOADENS4_14ComposedLayoutINS4_7SwizzleILi3ELi4ELi3EEENS4_18smem_ptr_flag_bitsILi16EEENST_INS5_IJNSA_ILi8EEESH_EEENS5_IJSH_SC_EEEEEEEvNS4_8identityES11_S1B_vS1C_EENS_8epilogue10collective18CollectiveEpilogueINS1E_23Sm100TmaWarpSpecializedILi4ELi2ELi32ELb1ELb0EEEJNS5_IJSH_SG_SH_EEENS5_IJNST_ISH_SC_EENST_INS5_IJNSA_ILi32EEESB_EEENS5_IJSC_SF_EEEEEEEESJ_SK_SJ_SK_NS1E_6fusion15FusionCallbacksIS1I_NS1Q_13LinCombEltActINS1E_6thread4SiLuESJ_fSJ_fLNS_15FloatRoundStyleE2EEES1J_S1P_JEEENS4_5SM1004TMEM4LOAD26SM100_TMEM_LOAD_32dp32b32xENS4_13SM90_TMA_LOADENS12_INS13_ILi2ELi4ELi3EEES16_NST_INS5_IJS17_S1L_EEENS5_IJS1L_SC_EEEEEEENS4_39AutoVectorizingCopyWithAssumedAlignmentILi128EEENS4_14SM90_TMA_STOREES27_S29_S29_EEEvvEEEEvNT_6ParamsE --------------------------
	.section	.nv.constant0._ZN7cutlass13device_kernelINS_4gemm6kernel13GemmUniversalIN4cute5tupleIJiiiiEEENS1_10collective13CollectiveMmaINS1_35MainloopSm100TmaUmmaWarpSpecializedILi8ELi2ELi4ENS5_IJNS4_1CILi2EEENSA_ILi1EEESC_EEEEENS5_IJNSA_ILi128EEENSA_ILi256EEENSA_ILi64EEEEEENS_10bfloat16_tENS5_IJlSC_lEEESJ_SK_NS4_8TiledMMAINS4_8MMA_AtomIJNS4_26SM100_MMA_F16BF16_2x1SM_SSISJ_SJ_fLi128ELi256ELNS4_4UMMA5MajorE0ELSP_0ELNSO_7ScaleInE0ELSQ_0EEEEEENS4_6LayoutINS5_IJSC_SC_SC_EEENS5_IJNSA_ILi0EEESV_SV_EEEEENS5_IJNS4_10UnderscoreESY_SY_EEEEENS4_18SM100_TMA_2SM_LOADENS4_14ComposedLayoutINS4_7SwizzleILi3ELi4ELi3EEENS4_18smem_ptr_flag_bitsILi16EEENST_INS5_IJNSA_ILi8EEESH_EEENS5_IJSH_SC_EEEEEEEvNS4_8identityES11_S1B_vS1C_EENS_8epilogue10collective18CollectiveEpilogueINS1E_23Sm100TmaWarpSpecializedILi4ELi2ELi32ELb1ELb0EEEJNS5_IJSH_SG_SH_EEENS5_IJNST_ISH_SC_EENST_INS5_IJNSA_ILi32EEESB_EEENS5_IJSC_SF_EEEEEEEESJ_SK_SJ_SK_NS1E_6fusion15FusionCallbacksIS1I_NS1Q_13LinCombEltActINS1E_6thread4SiLuESJ_fSJ_fLNS_15FloatRoundStyleE2EEES1J_S1P_JEEENS4_5SM1004TMEM4LOAD26SM100_TMEM_LOAD_32dp32b32xENS4_13SM90_TMA_LOADENS12_INS13_ILi2ELi4ELi3EEES16_NST_INS5_IJS17_S1L_EEENS5_IJS1L_SC_EEEEEEENS4_39AutoVectorizingCopyWithAssumedAlignmentILi128EEENS4_14SM90_TMA_STOREES27_S29_S29_EEEvvEEEEvNT_6ParamsE,"a",@progbits
	.sectionflags	@""
	.align	4
.nv.constant0._ZN7cutlass13device_kernelINS_4gemm6kernel13GemmUniversalIN4cute5tupleIJiiiiEEENS1_10collective13CollectiveMmaINS1_35MainloopSm100TmaUmmaWarpSpecializedILi8ELi2ELi4ENS5_IJNS4_1CILi2EEENSA_ILi1EEESC_EEEEENS5_IJNSA_ILi128EEENSA_ILi256EEENSA_ILi64EEEEEENS_10bfloat16_tENS5_IJlSC_lEEESJ_SK_NS4_8TiledMMAINS4_8MMA_AtomIJNS4_26SM100_MMA_F16BF16_2x1SM_SSISJ_SJ_fLi128ELi256ELNS4_4UMMA5MajorE0ELSP_0ELNSO_7ScaleInE0ELSQ_0EEEEEENS4_6LayoutINS5_IJSC_SC_SC_EEENS5_IJNSA_ILi0EEESV_SV_EEEEENS5_IJNS4_10UnderscoreESY_SY_EEEEENS4_18SM100_TMA_2SM_LOADENS4_14ComposedLayoutINS4_7SwizzleILi3ELi4ELi3EEENS4_18smem_ptr_flag_bitsILi16EEENST_INS5_IJNSA_ILi8EEESH_EEENS5_IJSH_SC_EEEEEEEvNS4_8identityES11_S1B_vS1C_EENS_8epilogue10collective18CollectiveEpilogueINS1E_23Sm100TmaWarpSpecializedILi4ELi2ELi32ELb1ELb0EEEJNS5_IJSH_SG_SH_EEENS5_IJNST_ISH_SC_EENST_INS5_IJNSA_ILi32EEESB_EEENS5_IJSC_SF_EEEEEEEESJ_SK_SJ_SK_NS1E_6fusion15FusionCallbacksIS1I_NS1Q_13LinCombEltActINS1E_6thread4SiLuESJ_fSJ_fLNS_15FloatRoundStyleE2EEES1J_S1P_JEEENS4_5SM1004TMEM4LOAD26SM100_TMEM_LOAD_32dp32b32xENS4_13SM90_TMA_LOADENS12_INS13_ILi2ELi4ELi3EEES16_NST_INS5_IJS17_S1L_EEENS5_IJS1L_SC_EEEEEEENS4_39AutoVectorizingCopyWithAssumedAlignmentILi128EEENS4_14SM90_TMA_STOREES27_S29_S29_EEEvvEEEEvNT_6ParamsE:
	.zero		2944


//--------------------- SYMBOLS --------------------------

	.type		.nv.reservedSmem.offset0,@object
	.size		.nv.reservedSmem.offset0,0x4
	.type		.nv.reservedSmem.cap,@object
	.size		.nv.reservedSmem.cap,0x4
	.type		__assertfail,@function
